//
// Generated by NVIDIA NVVM Compiler
//
// Compiler Build ID: CL-36424714
// Cuda compilation tools, release 13.0, V13.0.88
// Based on NVVM 20.0.0
//

.version 9.0
.target sm_100
.address_size 64

	// .globl	_Z21softmax_f32_f32_naiveILi4EEvPKfiiPf
.extern .shared .align 16 .b8 s_row[];

.visible .entry _Z21softmax_f32_f32_naiveILi4EEvPKfiiPf(
	.param .u64 .ptr .align 1 _Z21softmax_f32_f32_naiveILi4EEvPKfiiPf_param_0,
	.param .u32 _Z21softmax_f32_f32_naiveILi4EEvPKfiiPf_param_1,
	.param .u32 _Z21softmax_f32_f32_naiveILi4EEvPKfiiPf_param_2,
	.param .u64 .ptr .align 1 _Z21softmax_f32_f32_naiveILi4EEvPKfiiPf_param_3
)
{
	.reg .pred 	%p<21>;
	.reg .b32 	%r<84>;
	.reg .b32 	%f<172>;
	.reg .b64 	%rd<22>;

	ld.param.u64 	%rd6, [_Z21softmax_f32_f32_naiveILi4EEvPKfiiPf_param_0];
	ld.param.u32 	%r43, [_Z21softmax_f32_f32_naiveILi4EEvPKfiiPf_param_1];
	ld.param.u32 	%r42, [_Z21softmax_f32_f32_naiveILi4EEvPKfiiPf_param_2];
	ld.param.u64 	%rd7, [_Z21softmax_f32_f32_naiveILi4EEvPKfiiPf_param_3];
	cvta.to.global.u64 	%rd1, %rd7;
	cvta.to.global.u64 	%rd2, %rd6;
	mov.u32 	%r44, %tid.x;
	and.b32  	%r83, %r44, 31;
	shr.u32 	%r45, %r44, 5;
	mov.u32 	%r46, %ctaid.x;
	shl.b32 	%r47, %r46, 2;
	add.s32 	%r2, %r47, %r45;
	setp.ge.s32 	%p1, %r2, %r43;
	@%p1 bra 	$L__BB0_21;
	setp.ge.s32 	%p2, %r83, %r42;
	mov.f32 	%f171, 0f00000000;
	@%p2 bra 	$L__BB0_14;
	mul.lo.s32 	%r3, %r42, %r2;
	not.b32 	%r48, %r83;
	add.s32 	%r49, %r42, %r48;
	shr.u32 	%r50, %r49, 5;
	add.s32 	%r4, %r50, 1;
	and.b32  	%r5, %r4, 15;
	setp.lt.u32 	%p3, %r49, 480;
	mov.f32 	%f171, 0f00000000;
	mov.u32 	%r78, %r83;
	@%p3 bra 	$L__BB0_5;
	and.b32  	%r51, %r4, 268435440;
	neg.s32 	%r77, %r51;
	add.s64 	%rd3, %rd2, 1024;
	add.s32 	%r76, %r3, %r83;
	mov.f32 	%f171, 0f00000000;
	mov.u32 	%r78, %r83;
$L__BB0_4:
	.pragma "nounroll";
	mul.wide.s32 	%rd8, %r76, 4;
	add.s64 	%rd9, %rd3, %rd8;
	ld.global.nc.f32 	%f19, [%rd9+-1024];
	mul.f32 	%f20, %f19, 0f3FB8AA3B;
	ex2.approx.f32 	%f21, %f20;
	add.f32 	%f22, %f171, %f21;
	ld.global.nc.f32 	%f23, [%rd9+-896];
	mul.f32 	%f24, %f23, 0f3FB8AA3B;
	ex2.approx.f32 	%f25, %f24;
	add.f32 	%f26, %f22, %f25;
	ld.global.nc.f32 	%f27, [%rd9+-768];
	mul.f32 	%f28, %f27, 0f3FB8AA3B;
	ex2.approx.f32 	%f29, %f28;
	add.f32 	%f30, %f26, %f29;
	ld.global.nc.f32 	%f31, [%rd9+-640];
	mul.f32 	%f32, %f31, 0f3FB8AA3B;
	ex2.approx.f32 	%f33, %f32;
	add.f32 	%f34, %f30, %f33;
	ld.global.nc.f32 	%f35, [%rd9+-512];
	mul.f32 	%f36, %f35, 0f3FB8AA3B;
	ex2.approx.f32 	%f37, %f36;
	add.f32 	%f38, %f34, %f37;
	ld.global.nc.f32 	%f39, [%rd9+-384];
	mul.f32 	%f40, %f39, 0f3FB8AA3B;
	ex2.approx.f32 	%f41, %f40;
	add.f32 	%f42, %f38, %f41;
	ld.global.nc.f32 	%f43, [%rd9+-256];
	mul.f32 	%f44, %f43, 0f3FB8AA3B;
	ex2.approx.f32 	%f45, %f44;
	add.f32 	%f46, %f42, %f45;
	ld.global.nc.f32 	%f47, [%rd9+-128];
	mul.f32 	%f48, %f47, 0f3FB8AA3B;
	ex2.approx.f32 	%f49, %f48;
	add.f32 	%f50, %f46, %f49;
	ld.global.nc.f32 	%f51, [%rd9];
	mul.f32 	%f52, %f51, 0f3FB8AA3B;
	ex2.approx.f32 	%f53, %f52;
	add.f32 	%f54, %f50, %f53;
	ld.global.nc.f32 	%f55, [%rd9+128];
	mul.f32 	%f56, %f55, 0f3FB8AA3B;
	ex2.approx.f32 	%f57, %f56;
	add.f32 	%f58, %f54, %f57;
	ld.global.nc.f32 	%f59, [%rd9+256];
	mul.f32 	%f60, %f59, 0f3FB8AA3B;
	ex2.approx.f32 	%f61, %f60;
	add.f32 	%f62, %f58, %f61;
	ld.global.nc.f32 	%f63, [%rd9+384];
	mul.f32 	%f64, %f63, 0f3FB8AA3B;
	ex2.approx.f32 	%f65, %f64;
	add.f32 	%f66, %f62, %f65;
	ld.global.nc.f32 	%f67, [%rd9+512];
	mul.f32 	%f68, %f67, 0f3FB8AA3B;
	ex2.approx.f32 	%f69, %f68;
	add.f32 	%f70, %f66, %f69;
	ld.global.nc.f32 	%f71, [%rd9+640];
	mul.f32 	%f72, %f71, 0f3FB8AA3B;
	ex2.approx.f32 	%f73, %f72;
	add.f32 	%f74, %f70, %f73;
	ld.global.nc.f32 	%f75, [%rd9+768];
	mul.f32 	%f76, %f75, 0f3FB8AA3B;
	ex2.approx.f32 	%f77, %f76;
	add.f32 	%f78, %f74, %f77;
	ld.global.nc.f32 	%f79, [%rd9+896];
	mul.f32 	%f80, %f79, 0f3FB8AA3B;
	ex2.approx.f32 	%f81, %f80;
	add.f32 	%f171, %f78, %f81;
	add.s32 	%r78, %r78, 512;
	add.s32 	%r77, %r77, 16;
	add.s32 	%r76, %r76, 512;
	setp.eq.s32 	%p4, %r77, 0;
	@%p4 bra 	$L__BB0_5;
	bra.uni 	$L__BB0_4;
$L__BB0_5:
	setp.eq.s32 	%p5, %r5, 0;
	@%p5 bra 	$L__BB0_14;
	and.b32  	%r9, %r4, 7;
	setp.lt.u32 	%p6, %r5, 8;
	@%p6 bra 	$L__BB0_8;
	add.s32 	%r52, %r78, %r3;
	mul.wide.s32 	%rd10, %r52, 4;
	add.s64 	%rd11, %rd2, %rd10;
	ld.global.nc.f32 	%f83, [%rd11];
	mul.f32 	%f84, %f83, 0f3FB8AA3B;
	ex2.approx.f32 	%f85, %f84;
	add.f32 	%f86, %f171, %f85;
	ld.global.nc.f32 	%f87, [%rd11+128];
	mul.f32 	%f88, %f87, 0f3FB8AA3B;
	ex2.approx.f32 	%f89, %f88;
	add.f32 	%f90, %f86, %f89;
	ld.global.nc.f32 	%f91, [%rd11+256];
	mul.f32 	%f92, %f91, 0f3FB8AA3B;
	ex2.approx.f32 	%f93, %f92;
	add.f32 	%f94, %f90, %f93;
	ld.global.nc.f32 	%f95, [%rd11+384];
	mul.f32 	%f96, %f95, 0f3FB8AA3B;
	ex2.approx.f32 	%f97, %f96;
	add.f32 	%f98, %f94, %f97;
	ld.global.nc.f32 	%f99, [%rd11+512];
	mul.f32 	%f100, %f99, 0f3FB8AA3B;
	ex2.approx.f32 	%f101, %f100;
	add.f32 	%f102, %f98, %f101;
	ld.global.nc.f32 	%f103, [%rd11+640];
	mul.f32 	%f104, %f103, 0f3FB8AA3B;
	ex2.approx.f32 	%f105, %f104;
	add.f32 	%f106, %f102, %f105;
	ld.global.nc.f32 	%f107, [%rd11+768];
	mul.f32 	%f108, %f107, 0f3FB8AA3B;
	ex2.approx.f32 	%f109, %f108;
	add.f32 	%f110, %f106, %f109;
	ld.global.nc.f32 	%f111, [%rd11+896];
	mul.f32 	%f112, %f111, 0f3FB8AA3B;
	ex2.approx.f32 	%f113, %f112;
	add.f32 	%f171, %f110, %f113;
	add.s32 	%r78, %r78, 256;
$L__BB0_8:
	setp.eq.s32 	%p7, %r9, 0;
	@%p7 bra 	$L__BB0_14;
	and.b32  	%r12, %r4, 3;
	setp.lt.u32 	%p8, %r9, 4;
	@%p8 bra 	$L__BB0_11;
	add.s32 	%r53, %r78, %r3;
	mul.wide.s32 	%rd12, %r53, 4;
	add.s64 	%rd13, %rd2, %rd12;
	ld.global.nc.f32 	%f115, [%rd13];
	mul.f32 	%f116, %f115, 0f3FB8AA3B;
	ex2.approx.f32 	%f117, %f116;
	add.f32 	%f118, %f171, %f117;
	ld.global.nc.f32 	%f119, [%rd13+128];
	mul.f32 	%f120, %f119, 0f3FB8AA3B;
	ex2.approx.f32 	%f121, %f120;
	add.f32 	%f122, %f118, %f121;
	ld.global.nc.f32 	%f123, [%rd13+256];
	mul.f32 	%f124, %f123, 0f3FB8AA3B;
	ex2.approx.f32 	%f125, %f124;
	add.f32 	%f126, %f122, %f125;
	ld.global.nc.f32 	%f127, [%rd13+384];
	mul.f32 	%f128, %f127, 0f3FB8AA3B;
	ex2.approx.f32 	%f129, %f128;
	add.f32 	%f171, %f126, %f129;
	add.s32 	%r78, %r78, 128;
$L__BB0_11:
	setp.eq.s32 	%p9, %r12, 0;
	@%p9 bra 	$L__BB0_14;
	add.s32 	%r75, %r78, %r3;
	neg.s32 	%r74, %r12;
$L__BB0_13:
	.pragma "nounroll";
	mul.wide.s32 	%rd14, %r75, 4;
	add.s64 	%rd15, %rd2, %rd14;
	ld.global.nc.f32 	%f130, [%rd15];
	mul.f32 	%f131, %f130, 0f3FB8AA3B;
	ex2.approx.f32 	%f132, %f131;
	add.f32 	%f171, %f171, %f132;
	add.s32 	%r75, %r75, 32;
	add.s32 	%r74, %r74, 1;
	setp.eq.s32 	%p10, %r74, 0;
	@%p10 bra 	$L__BB0_14;
	bra.uni 	$L__BB0_13;
$L__BB0_14:
	setp.ge.s32 	%p11, %r83, %r42;
	mov.b32 	%r54, %f171;
	shfl.sync.bfly.b32	%r55|%p12, %r54, 16, 31, -1;
	mov.b32 	%f133, %r55;
	add.f32 	%f134, %f171, %f133;
	mov.b32 	%r56, %f134;
	shfl.sync.bfly.b32	%r57|%p13, %r56, 8, 31, -1;
	mov.b32 	%f135, %r57;
	add.f32 	%f136, %f134, %f135;
	mov.b32 	%r58, %f136;
	shfl.sync.bfly.b32	%r59|%p14, %r58, 4, 31, -1;
	mov.b32 	%f137, %r59;
	add.f32 	%f138, %f136, %f137;
	mov.b32 	%r60, %f138;
	shfl.sync.bfly.b32	%r61|%p15, %r60, 2, 31, -1;
	mov.b32 	%f139, %r61;
	add.f32 	%f140, %f138, %f139;
	mov.b32 	%r62, %f140;
	shfl.sync.bfly.b32	%r63|%p16, %r62, 1, 31, -1;
	mov.b32 	%f141, %r63;
	add.f32 	%f142, %f140, %f141;
	rcp.rn.f32 	%f14, %f142;
	@%p11 bra 	$L__BB0_21;
	mul.lo.s32 	%r27, %r42, %r2;
	not.b32 	%r64, %r83;
	add.s32 	%r28, %r42, %r64;
	and.b32  	%r65, %r28, 96;
	setp.eq.s32 	%p17, %r65, 96;
	@%p17 bra 	$L__BB0_18;
	shr.u32 	%r66, %r28, 5;
	add.s32 	%r67, %r66, 1;
	and.b32  	%r68, %r67, 3;
	add.s32 	%r80, %r27, %r83;
	neg.s32 	%r79, %r68;
	shl.b32 	%r69, %r67, 5;
	and.b32  	%r70, %r69, 96;
	or.b32  	%r83, %r70, %r83;
$L__BB0_17:
	.pragma "nounroll";
	mul.wide.s32 	%rd16, %r80, 4;
	add.s64 	%rd17, %rd1, %rd16;
	add.s64 	%rd18, %rd2, %rd16;
	ld.global.nc.f32 	%f143, [%rd18];
	mul.f32 	%f144, %f143, 0f3FB8AA3B;
	ex2.approx.f32 	%f145, %f144;
	mul.f32 	%f146, %f14, %f145;
	st.global.f32 	[%rd17], %f146;
	add.s32 	%r80, %r80, 32;
	add.s32 	%r79, %r79, 1;
	setp.ne.s32 	%p18, %r79, 0;
	@%p18 bra 	$L__BB0_17;
$L__BB0_18:
	setp.lt.u32 	%p19, %r28, 96;
	@%p19 bra 	$L__BB0_21;
	add.s64 	%rd4, %rd2, 256;
	add.s32 	%r82, %r83, %r27;
	add.s64 	%rd5, %rd1, 256;
$L__BB0_20:
	mul.wide.s32 	%rd19, %r82, 4;
	add.s64 	%rd20, %rd4, %rd19;
	add.s64 	%rd21, %rd5, %rd19;
	ld.global.nc.f32 	%f147, [%rd20+-256];
	mul.f32 	%f148, %f147, 0f3FB8AA3B;
	ex2.approx.f32 	%f149, %f148;
	mul.f32 	%f150, %f14, %f149;
	st.global.f32 	[%rd21+-256], %f150;
	ld.global.nc.f32 	%f151, [%rd20+-128];
	mul.f32 	%f152, %f151, 0f3FB8AA3B;
	ex2.approx.f32 	%f153, %f152;
	mul.f32 	%f154, %f14, %f153;
	st.global.f32 	[%rd21+-128], %f154;
	ld.global.nc.f32 	%f155, [%rd20];
	mul.f32 	%f156, %f155, 0f3FB8AA3B;
	ex2.approx.f32 	%f157, %f156;
	mul.f32 	%f158, %f14, %f157;
	st.global.f32 	[%rd21], %f158;
	ld.global.nc.f32 	%f159, [%rd20+128];
	mul.f32 	%f160, %f159, 0f3FB8AA3B;
	ex2.approx.f32 	%f161, %f160;
	mul.f32 	%f162, %f14, %f161;
	st.global.f32 	[%rd21+128], %f162;
	add.s32 	%r83, %r83, 128;
	add.s32 	%r82, %r82, 128;
	setp.lt.s32 	%p20, %r83, %r42;
	@%p20 bra 	$L__BB0_20;
$L__BB0_21:
	ret;

}
	// .globl	_Z24softmax_f32_f32_optimizeILi4EEvPKfiiPf
.visible .entry _Z24softmax_f32_f32_optimizeILi4EEvPKfiiPf(
	.param .u64 .ptr .align 1 _Z24softmax_f32_f32_optimizeILi4EEvPKfiiPf_param_0,
	.param .u32 _Z24softmax_f32_f32_optimizeILi4EEvPKfiiPf_param_1,
	.param .u32 _Z24softmax_f32_f32_optimizeILi4EEvPKfiiPf_param_2,
	.param .u64 .ptr .align 1 _Z24softmax_f32_f32_optimizeILi4EEvPKfiiPf_param_3
)
{
	.reg .pred 	%p<26>;
	.reg .b32 	%r<159>;
	.reg .b32 	%f<119>;
	.reg .b64 	%rd<15>;

	ld.param.u64 	%rd5, [_Z24softmax_f32_f32_optimizeILi4EEvPKfiiPf_param_0];
	ld.param.u32 	%r72, [_Z24softmax_f32_f32_optimizeILi4EEvPKfiiPf_param_1];
	ld.param.u32 	%r71, [_Z24softmax_f32_f32_optimizeILi4EEvPKfiiPf_param_2];
	ld.param.u64 	%rd6, [_Z24softmax_f32_f32_optimizeILi4EEvPKfiiPf_param_3];
	cvta.to.global.u64 	%rd1, %rd5;
	cvta.to.global.u64 	%rd2, %rd6;
	mov.u32 	%r73, %tid.x;
	and.b32  	%r158, %r73, 31;
	shr.u32 	%r2, %r73, 5;
	mov.u32 	%r74, %ctaid.x;
	shl.b32 	%r75, %r74, 2;
	add.s32 	%r3, %r75, %r2;
	setp.ge.s32 	%p1, %r3, %r72;
	@%p1 bra 	$L__BB1_28;
	mul.lo.s32 	%r4, %r71, %r2;
	setp.ge.s32 	%p2, %r158, %r71;
	@%p2 bra 	$L__BB1_8;
	mul.lo.s32 	%r5, %r71, %r3;
	not.b32 	%r76, %r158;
	add.s32 	%r6, %r71, %r76;
	and.b32  	%r77, %r6, 96;
	setp.eq.s32 	%p3, %r77, 96;
	mov.u32 	%r143, %r158;
	@%p3 bra 	$L__BB1_5;
	shr.u32 	%r78, %r6, 5;
	add.s32 	%r79, %r78, 1;
	and.b32  	%r80, %r79, 3;
	shl.b32 	%r81, %r4, 2;
	shl.b32 	%r82, %r158, 2;
	add.s32 	%r83, %r81, %r82;
	mov.u32 	%r84, s_row;
	add.s32 	%r139, %r84, %r83;
	add.s32 	%r138, %r5, %r158;
	neg.s32 	%r137, %r80;
	shl.b32 	%r85, %r79, 5;
	and.b32  	%r86, %r85, 96;
	or.b32  	%r143, %r86, %r158;
$L__BB1_4:
	.pragma "nounroll";
	mul.wide.s32 	%rd7, %r138, 4;
	add.s64 	%rd8, %rd1, %rd7;
	ld.global.nc.f32 	%f15, [%rd8];
	mul.f32 	%f16, %f15, 0f3FB8AA3B;
	ex2.approx.f32 	%f17, %f16;
	st.shared.f32 	[%r139], %f17;
	add.s32 	%r139, %r139, 128;
	add.s32 	%r138, %r138, 32;
	add.s32 	%r137, %r137, 1;
	setp.ne.s32 	%p4, %r137, 0;
	@%p4 bra 	$L__BB1_4;
$L__BB1_5:
	setp.lt.u32 	%p5, %r6, 96;
	@%p5 bra 	$L__BB1_8;
	add.s64 	%rd3, %rd1, 256;
	add.s32 	%r142, %r143, %r5;
	shl.b32 	%r87, %r4, 2;
	shl.b32 	%r88, %r143, 2;
	add.s32 	%r89, %r87, %r88;
	mov.u32 	%r90, s_row;
	add.s32 	%r91, %r89, %r90;
	add.s32 	%r141, %r91, 256;
$L__BB1_7:
	mul.wide.s32 	%rd9, %r142, 4;
	add.s64 	%rd10, %rd3, %rd9;
	ld.global.nc.f32 	%f18, [%rd10+-256];
	mul.f32 	%f19, %f18, 0f3FB8AA3B;
	ex2.approx.f32 	%f20, %f19;
	st.shared.f32 	[%r141+-256], %f20;
	ld.global.nc.f32 	%f21, [%rd10+-128];
	mul.f32 	%f22, %f21, 0f3FB8AA3B;
	ex2.approx.f32 	%f23, %f22;
	st.shared.f32 	[%r141+-128], %f23;
	ld.global.nc.f32 	%f24, [%rd10];
	mul.f32 	%f25, %f24, 0f3FB8AA3B;
	ex2.approx.f32 	%f26, %f25;
	st.shared.f32 	[%r141], %f26;
	ld.global.nc.f32 	%f27, [%rd10+128];
	mul.f32 	%f28, %f27, 0f3FB8AA3B;
	ex2.approx.f32 	%f29, %f28;
	st.shared.f32 	[%r141+128], %f29;
	add.s32 	%r143, %r143, 128;
	add.s32 	%r142, %r142, 128;
	add.s32 	%r141, %r141, 512;
	setp.lt.s32 	%p6, %r143, %r71;
	@%p6 bra 	$L__BB1_7;
$L__BB1_8:
	setp.ge.s32 	%p7, %r158, %r71;
	bar.warp.sync 	-1;
	mov.f32 	%f118, 0f00000000;
	@%p7 bra 	$L__BB1_21;
	not.b32 	%r92, %r158;
	add.s32 	%r93, %r71, %r92;
	shr.u32 	%r94, %r93, 5;
	add.s32 	%r26, %r94, 1;
	and.b32  	%r27, %r26, 15;
	setp.lt.u32 	%p8, %r93, 480;
	mov.f32 	%f118, 0f00000000;
	mov.u32 	%r151, %r158;
	@%p8 bra 	$L__BB1_12;
	and.b32  	%r95, %r26, 268435440;
	neg.s32 	%r150, %r95;
	shl.b32 	%r96, %r4, 2;
	shl.b32 	%r97, %r158, 2;
	add.s32 	%r98, %r96, %r97;
	mov.u32 	%r99, s_row;
	add.s32 	%r100, %r98, %r99;
	add.s32 	%r149, %r100, 1024;
	mov.f32 	%f118, 0f00000000;
	mov.u32 	%r151, %r158;
$L__BB1_11:
	.pragma "nounroll";
	ld.shared.f32 	%f34, [%r149+-1024];
	add.f32 	%f35, %f118, %f34;
	ld.shared.f32 	%f36, [%r149+-896];
	add.f32 	%f37, %f35, %f36;
	ld.shared.f32 	%f38, [%r149+-768];
	add.f32 	%f39, %f37, %f38;
	ld.shared.f32 	%f40, [%r149+-640];
	add.f32 	%f41, %f39, %f40;
	ld.shared.f32 	%f42, [%r149+-512];
	add.f32 	%f43, %f41, %f42;
	ld.shared.f32 	%f44, [%r149+-384];
	add.f32 	%f45, %f43, %f44;
	ld.shared.f32 	%f46, [%r149+-256];
	add.f32 	%f47, %f45, %f46;
	ld.shared.f32 	%f48, [%r149+-128];
	add.f32 	%f49, %f47, %f48;
	ld.shared.f32 	%f50, [%r149];
	add.f32 	%f51, %f49, %f50;
	ld.shared.f32 	%f52, [%r149+128];
	add.f32 	%f53, %f51, %f52;
	ld.shared.f32 	%f54, [%r149+256];
	add.f32 	%f55, %f53, %f54;
	ld.shared.f32 	%f56, [%r149+384];
	add.f32 	%f57, %f55, %f56;
	ld.shared.f32 	%f58, [%r149+512];
	add.f32 	%f59, %f57, %f58;
	ld.shared.f32 	%f60, [%r149+640];
	add.f32 	%f61, %f59, %f60;
	ld.shared.f32 	%f62, [%r149+768];
	add.f32 	%f63, %f61, %f62;
	ld.shared.f32 	%f64, [%r149+896];
	add.f32 	%f118, %f63, %f64;
	add.s32 	%r151, %r151, 512;
	add.s32 	%r150, %r150, 16;
	add.s32 	%r149, %r149, 2048;
	setp.eq.s32 	%p9, %r150, 0;
	@%p9 bra 	$L__BB1_12;
	bra.uni 	$L__BB1_11;
$L__BB1_12:
	setp.eq.s32 	%p10, %r27, 0;
	@%p10 bra 	$L__BB1_21;
	shl.b32 	%r101, %r4, 2;
	mov.u32 	%r102, s_row;
	add.s32 	%r31, %r102, %r101;
	and.b32  	%r32, %r26, 7;
	setp.lt.u32 	%p11, %r27, 8;
	@%p11 bra 	$L__BB1_15;
	shl.b32 	%r103, %r151, 2;
	add.s32 	%r104, %r31, %r103;
	ld.shared.f32 	%f66, [%r104];
	add.f32 	%f67, %f118, %f66;
	ld.shared.f32 	%f68, [%r104+128];
	add.f32 	%f69, %f67, %f68;
	ld.shared.f32 	%f70, [%r104+256];
	add.f32 	%f71, %f69, %f70;
	ld.shared.f32 	%f72, [%r104+384];
	add.f32 	%f73, %f71, %f72;
	ld.shared.f32 	%f74, [%r104+512];
	add.f32 	%f75, %f73, %f74;
	ld.shared.f32 	%f76, [%r104+640];
	add.f32 	%f77, %f75, %f76;
	ld.shared.f32 	%f78, [%r104+768];
	add.f32 	%f79, %f77, %f78;
	ld.shared.f32 	%f80, [%r104+896];
	add.f32 	%f118, %f79, %f80;
	add.s32 	%r151, %r151, 256;
$L__BB1_15:
	setp.eq.s32 	%p12, %r32, 0;
	@%p12 bra 	$L__BB1_21;
	and.b32  	%r35, %r26, 3;
	setp.lt.u32 	%p13, %r32, 4;
	@%p13 bra 	$L__BB1_18;
	shl.b32 	%r105, %r151, 2;
	add.s32 	%r106, %r31, %r105;
	ld.shared.f32 	%f82, [%r106];
	add.f32 	%f83, %f118, %f82;
	ld.shared.f32 	%f84, [%r106+128];
	add.f32 	%f85, %f83, %f84;
	ld.shared.f32 	%f86, [%r106+256];
	add.f32 	%f87, %f85, %f86;
	ld.shared.f32 	%f88, [%r106+384];
	add.f32 	%f118, %f87, %f88;
	add.s32 	%r151, %r151, 128;
$L__BB1_18:
	setp.eq.s32 	%p14, %r35, 0;
	@%p14 bra 	$L__BB1_21;
	shl.b32 	%r108, %r151, 2;
	add.s32 	%r109, %r101, %r108;
	add.s32 	%r148, %r102, %r109;
	neg.s32 	%r147, %r35;
$L__BB1_20:
	.pragma "nounroll";
	ld.shared.f32 	%f89, [%r148];
	add.f32 	%f118, %f118, %f89;
	add.s32 	%r148, %r148, 128;
	add.s32 	%r147, %r147, 1;
	setp.eq.s32 	%p15, %r147, 0;
	@%p15 bra 	$L__BB1_21;
	bra.uni 	$L__BB1_20;
$L__BB1_21:
	setp.ge.s32 	%p16, %r158, %r71;
	mov.b32 	%r111, %f118;
	shfl.sync.bfly.b32	%r112|%p17, %r111, 16, 31, -1;
	mov.b32 	%f90, %r112;
	add.f32 	%f91, %f118, %f90;
	mov.b32 	%r113, %f91;
	shfl.sync.bfly.b32	%r114|%p18, %r113, 8, 31, -1;
	mov.b32 	%f92, %r114;
	add.f32 	%f93, %f91, %f92;
	mov.b32 	%r115, %f93;
	shfl.sync.bfly.b32	%r116|%p19, %r115, 4, 31, -1;
	mov.b32 	%f94, %r116;
	add.f32 	%f95, %f93, %f94;
	mov.b32 	%r117, %f95;
	shfl.sync.bfly.b32	%r118|%p20, %r117, 2, 31, -1;
	mov.b32 	%f96, %r118;
	add.f32 	%f97, %f95, %f96;
	mov.b32 	%r119, %f97;
	shfl.sync.bfly.b32	%r120|%p21, %r119, 1, 31, -1;
	mov.b32 	%f98, %r120;
	add.f32 	%f99, %f97, %f98;
	rcp.rn.f32 	%f14, %f99;
	@%p16 bra 	$L__BB1_28;
	mul.lo.s32 	%r50, %r71, %r3;
	not.b32 	%r121, %r158;
	add.s32 	%r51, %r71, %r121;
	and.b32  	%r122, %r51, 96;
	setp.eq.s32 	%p22, %r122, 96;
	@%p22 bra 	$L__BB1_25;
	shr.u32 	%r123, %r51, 5;
	add.s32 	%r124, %r123, 1;
	and.b32  	%r125, %r124, 3;
	add.s32 	%r154, %r50, %r158;
	shl.b32 	%r126, %r4, 2;
	shl.b32 	%r127, %r158, 2;
	add.s32 	%r128, %r126, %r127;
	mov.u32 	%r129, s_row;
	add.s32 	%r153, %r129, %r128;
	neg.s32 	%r152, %r125;
	shl.b32 	%r130, %r124, 5;
	and.b32  	%r131, %r130, 96;
	or.b32  	%r158, %r131, %r158;
$L__BB1_24:
	.pragma "nounroll";
	mul.wide.s32 	%rd11, %r154, 4;
	add.s64 	%rd12, %rd2, %rd11;
	ld.shared.f32 	%f100, [%r153];
	mul.f32 	%f101, %f14, %f100;
	st.global.f32 	[%rd12], %f101;
	add.s32 	%r154, %r154, 32;
	add.s32 	%r153, %r153, 128;
	add.s32 	%r152, %r152, 1;
	setp.ne.s32 	%p23, %r152, 0;
	@%p23 bra 	$L__BB1_24;
$L__BB1_25:
	setp.lt.u32 	%p24, %r51, 96;
	@%p24 bra 	$L__BB1_28;
	shl.b32 	%r132, %r4, 2;
	shl.b32 	%r133, %r158, 2;
	add.s32 	%r134, %r132, %r133;
	mov.u32 	%r135, s_row;
	add.s32 	%r136, %r134, %r135;
	add.s32 	%r157, %r136, 256;
	add.s64 	%rd4, %rd2, 256;
	add.s32 	%r156, %r158, %r50;
$L__BB1_27:
	mul.wide.s32 	%rd13, %r156, 4;
	add.s64 	%rd14, %rd4, %rd13;
	ld.shared.f32 	%f102, [%r157+-256];
	mul.f32 	%f103, %f14, %f102;
	st.global.f32 	[%rd14+-256], %f103;
	ld.shared.f32 	%f104, [%r157+-128];
	mul.f32 	%f105, %f14, %f104;
	st.global.f32 	[%rd14+-128], %f105;
	ld.shared.f32 	%f106, [%r157];
	mul.f32 	%f107, %f14, %f106;
	st.global.f32 	[%rd14], %f107;
	ld.shared.f32 	%f108, [%r157+128];
	mul.f32 	%f109, %f14, %f108;
	st.global.f32 	[%rd14+128], %f109;
	add.s32 	%r158, %r158, 128;
	add.s32 	%r157, %r157, 512;
	add.s32 	%r156, %r156, 128;
	setp.lt.s32 	%p25, %r158, %r71;
	@%p25 bra 	$L__BB1_27;
$L__BB1_28:
	ret;

}


// ===== COMPILED SASS (sm_100) =====

	.target	sm_100

	.elftype	@"ET_EXEC"


//--------------------- .note.nv.tkinfo           --------------------------
	.section	.note.nv.tkinfo,"",@"SHT_NOTE"
	.sectionflags	@"SHF_NOTE_NV_TKINFO"
	.tkinfo
        /*0018*/ 	.word	0x00000002
        /*0030*/ 	.string	""
        /*0030*/ 	.string	"ptxas"
        /*0030*/ 	.string	"Cuda compilation tools, release 13.0, V13.0.88"
        /*0030*/ 	.string	"Build cuda_13.0.r13.0/compiler.36424714_0"
        /*0030*/ 	.string	"-arch sm_100 -m 64 "



//--------------------- .note.nv.cuinfo           --------------------------
	.section	.note.nv.cuinfo,"",@"SHT_NOTE"
	.sectionflags	@"SHF_NOTE_NV_CUINFO"
        /*0018*/ 	.short	0x0002
        /*001a*/ 	.short	0x0064
        /*001c*/ 	.short	0x0082
	.zero		2


//--------------------- .nv.info                  --------------------------
	.section	.nv.info,"",@"SHT_CUDA_INFO"
	.align	4


	//----- nvinfo : EIATTR_REGCOUNT
	.align		4
        /*0000*/ 	.byte	0x04, 0x2f
        /*0002*/ 	.short	(.L_1 - .L_0)
	.align		4
.L_0:
        /*0004*/ 	.word	index@(_Z21softmax_f32_f32_naiveILi4EEvPKfiiPf)
        /*0008*/ 	.word	0x00000020


	//----- nvinfo : EIATTR_FRAME_SIZE
	.align		4
.L_1:
        /*000c*/ 	.byte	0x04, 0x11
        /*000e*/ 	.short	(.L_3 - .L_2)
	.align		4
.L_2:
        /*0010*/ 	.word	index@($__internal_1_$__cuda_sm20_rcp_rn_f32_slowpath)
        /*0014*/ 	.word	0x00000000


	//----- nvinfo : EIATTR_FRAME_SIZE
	.align		4
.L_3:
        /*0018*/ 	.byte	0x04, 0x11
        /*001a*/ 	.short	(.L_5 - .L_4)
	.align		4
.L_4:
        /*001c*/ 	.word	index@(_Z21softmax_f32_f32_naiveILi4EEvPKfiiPf)
        /*0020*/ 	.word	0x00000000


	//----- nvinfo : EIATTR_REGCOUNT
	.align		4
.L_5:
        /*0024*/ 	.byte	0x04, 0x2f
        /*0026*/ 	.short	(.L_7 - .L_6)
	.align		4
.L_6:
        /*0028*/ 	.word	index@(_Z24softmax_f32_f32_optimizeILi4EEvPKfiiPf)
        /*002c*/ 	.word	0x00000020


	//----- nvinfo : EIATTR_FRAME_SIZE
	.align		4
.L_7:
        /*0030*/ 	.byte	0x04, 0x11
        /*0032*/ 	.short	(.L_9 - .L_8)
	.align		4
.L_8:
        /*0034*/ 	.word	index@($__internal_0_$__cuda_sm20_rcp_rn_f32_slowpath)
        /*0038*/ 	.word	0x00000000


	//----- nvinfo : EIATTR_FRAME_SIZE
	.align		4
.L_9:
        /*003c*/ 	.byte	0x04, 0x11
        /*003e*/ 	.short	(.L_11 - .L_10)
	.align		4
.L_10:
        /*0040*/ 	.word	index@(_Z24softmax_f32_f32_optimizeILi4EEvPKfiiPf)
        /*0044*/ 	.word	0x00000000


	//----- nvinfo : EIATTR_MIN_STACK_SIZE
	.align		4
.L_11:
        /*0048*/ 	.byte	0x04, 0x12
        /*004a*/ 	.short	(.L_13 - .L_12)
	.align		4
.L_12:
        /*004c*/ 	.word	index@(_Z24softmax_f32_f32_optimizeILi4EEvPKfiiPf)
        /*0050*/ 	.word	0x00000000


	//----- nvinfo : EIATTR_MIN_STACK_SIZE
	.align		4
.L_13:
        /*0054*/ 	.byte	0x04, 0x12
        /*0056*/ 	.short	(.L_15 - .L_14)
	.align		4
.L_14:
        /*0058*/ 	.word	index@(_Z21softmax_f32_f32_naiveILi4EEvPKfiiPf)
        /*005c*/ 	.word	0x00000000
.L_15:


//--------------------- .nv.compat                --------------------------
	.section	.nv.compat,"",@"SHT_CUDA_COMPAT_INFO"
	.align	4
        /*0000*/ 	.byte	0x02, 0x09, 0x00, 0x00, 0x02, 0x02, 0x01, 0x00, 0x02, 0x05, 0x05, 0x00, 0x03, 0x07, 0x01, 0x01
        /*0010*/ 	.byte	0x02, 0x03, 0x00, 0x00, 0x02, 0x06, 0x01, 0x00, 0x04, 0x0b, 0x08, 0x00, 0x01, 0x00, 0x00, 0x00
        /*0020*/ 	.byte	0x00, 0x00, 0x00, 0x00


//--------------------- .nv.info._Z24softmax_f32_f32_optimizeILi4EEvPKfiiPf --------------------------
	.section	.nv.info._Z24softmax_f32_f32_optimizeILi4EEvPKfiiPf,"",@"SHT_CUDA_INFO"
	.sectionflags	@""
	.align	4


	//----- nvinfo : EIATTR_CUDA_API_VERSION
	.align		4
        /*0000*/ 	.byte	0x04, 0x37
        /*0002*/ 	.short	(.L_17 - .L_16)
.L_16:
        /*0004*/ 	.word	0x00000082


	//----- nvinfo : EIATTR_KPARAM_INFO
	.align		4
.L_17:
        /*0008*/ 	.byte	0x04, 0x17
        /*000a*/ 	.short	(.L_19 - .L_18)
.L_18:
        /*000c*/ 	.word	0x00000000
        /*0010*/ 	.short	0x0003
        /*0012*/ 	.short	0x0010
        /*0014*/ 	.byte	0x00, 0xf5, 0x21, 0x00


	//----- nvinfo : EIATTR_KPARAM_INFO
	.align		4
.L_19:
        /*0018*/ 	.byte	0x04, 0x17
        /*001a*/ 	.short	(.L_21 - .L_20)
.L_20:
        /*001c*/ 	.word	0x00000000
        /*0020*/ 	.short	0x0002
        /*0022*/ 	.short	0x000c
        /*0024*/ 	.byte	0x00, 0xf0, 0x11, 0x00


	//----- nvinfo : EIATTR_KPARAM_INFO
	.align		4
.L_21:
        /*0028*/ 	.byte	0x04, 0x17
        /*002a*/ 	.short	(.L_23 - .L_22)
.L_22:
        /*002c*/ 	.word	0x00000000
        /*0030*/ 	.short	0x0001
        /*0032*/ 	.short	0x0008
        /*0034*/ 	.byte	0x00, 0xf0, 0x11, 0x00


	//----- nvinfo : EIATTR_KPARAM_INFO
	.align		4
.L_23:
        /*0038*/ 	.byte	0x04, 0x17
        /*003a*/ 	.short	(.L_25 - .L_24)
.L_24:
        /*003c*/ 	.word	0x00000000
        /*0040*/ 	.short	0x0000
        /*0042*/ 	.short	0x0000
        /*0044*/ 	.byte	0x00, 0xf5, 0x21, 0x00


	//----- nvinfo : EIATTR_SPARSE_MMA_MASK
	.align		4
.L_25:
        /*0048*/ 	.byte	0x03, 0x50
        /*004a*/ 	.short	0x0000


	//----- nvinfo : EIATTR_MAXREG_COUNT
	.align		4
        /*004c*/ 	.byte	0x03, 0x1b
        /*004e*/ 	.short	0x00ff


	//----- nvinfo : EIATTR_MERCURY_ISA_VERSION
	.align		4
        /*0050*/ 	.byte	0x03, 0x5f
        /*0052*/ 	.short	0x0101


	//----- nvinfo : EIATTR_COOP_GROUP_MASK_REGIDS
	.align		4
        /*0054*/ 	.byte	0x04, 0x29
        /*0056*/ 	.short	(.L_27 - .L_26)


	//   ....[0]....
.L_26:
        /*0058*/ 	.word	0xffffffff


	//   ....[1]....
        /*005c*/ 	.word	0xffffffff


	//   ....[2]....
        /*0060*/ 	.word	0xffffffff


	//   ....[3]....
        /*0064*/ 	.word	0xffffffff


	//   ....[4]....
        /*0068*/ 	.word	0xffffffff


	//   ....[5]....
        /*006c*/ 	.word	0xffffffff


	//----- nvinfo : EIATTR_COOP_GROUP_INSTR_OFFSETS
	.align		4
.L_27:
        /*0070*/ 	.byte	0x04, 0x28
        /*0072*/ 	.short	(.L_29 - .L_28)


	//   ....[0]....
.L_28:
        /*0074*/ 	.word	0x00001270


	//   ....[1]....
        /*0078*/ 	.word	0x000019f0


	//   ....[2]....
        /*007c*/ 	.word	0x00001a30


	//   ....[3]....
        /*0080*/ 	.word	0x00001a50


	//   ....[4]....
        /*0084*/ 	.word	0x00001a70


	//   ....[5]....
        /*0088*/ 	.word	0x00001a90


	//----- nvinfo : EIATTR_VRC_CTA_INIT_COUNT
	.align		4
.L_29:
        /*008c*/ 	.byte	0x02, 0x4a
	.zero		1
	.zero		1


	//----- nvinfo : EIATTR_EXIT_INSTR_OFFSETS
	.align		4
        /*0090*/ 	.byte	0x04, 0x1c
        /*0092*/ 	.short	(.L_31 - .L_30)


	//   ....[0]....
.L_30:
        /*0094*/ 	.word	0x00000070


	//   ....[1]....
        /*0098*/ 	.word	0x00001b80


	//   ....[2]....
        /*009c*/ 	.word	0x00001d70


	//   ....[3]....
        /*00a0*/ 	.word	0x000024d0


	//   ....[4]....
        /*00a4*/ 	.word	0x000025b0


	//----- nvinfo : EIATTR_CRS_STACK_SIZE
	.align		4
.L_31:
        /*00a8*/ 	.byte	0x04, 0x1e
        /*00aa*/ 	.short	(.L_33 - .L_32)
.L_32:
        /*00ac*/ 	.word	0x00000000


	//----- nvinfo : EIATTR_CBANK_PARAM_SIZE
	.align		4
.L_33:
        /*00b0*/ 	.byte	0x03, 0x19
        /*00b2*/ 	.short	0x0018


	//----- nvinfo : EIATTR_PARAM_CBANK
	.align		4
        /*00b4*/ 	.byte	0x04, 0x0a
        /*00b6*/ 	.short	(.L_35 - .L_34)
	.align		4
.L_34:
        /*00b8*/ 	.word	index@(.nv.constant0._Z24softmax_f32_f32_optimizeILi4EEvPKfiiPf)
        /*00bc*/ 	.short	0x0380
        /*00be*/ 	.short	0x0018


	//----- nvinfo : EIATTR_SW_WAR
	.align		4
.L_35:
        /*00c0*/ 	.byte	0x04, 0x36
        /*00c2*/ 	.short	(.L_37 - .L_36)
.L_36:
        /*00c4*/ 	.word	0x00000008
.L_37:


//--------------------- .nv.info._Z21softmax_f32_f32_naiveILi4EEvPKfiiPf --------------------------
	.section	.nv.info._Z21softmax_f32_f32_naiveILi4EEvPKfiiPf,"",@"SHT_CUDA_INFO"
	.sectionflags	@""
	.align	4


	//----- nvinfo : EIATTR_CUDA_API_VERSION
	.align		4
        /*0000*/ 	.byte	0x04, 0x37
        /*0002*/ 	.short	(.L_39 - .L_38)
.L_38:
        /*0004*/ 	.word	0x00000082


	//----- nvinfo : EIATTR_KPARAM_INFO
	.align		4
.L_39:
        /*0008*/ 	.byte	0x04, 0x17
        /*000a*/ 	.short	(.L_41 - .L_40)
.L_40:
        /*000c*/ 	.word	0x00000000
        /*0010*/ 	.short	0x0003
        /*0012*/ 	.short	0x0010
        /*0014*/ 	.byte	0x00, 0xf5, 0x21, 0x00


	//----- nvinfo : EIATTR_KPARAM_INFO
	.align		4
.L_41:
        /*0018*/ 	.byte	0x04, 0x17
        /*001a*/ 	.short	(.L_43 - .L_42)
.L_42:
        /*001c*/ 	.word	0x00000000
        /*0020*/ 	.short	0x0002
        /*0022*/ 	.short	0x000c
        /*0024*/ 	.byte	0x00, 0xf0, 0x11, 0x00


	//----- nvinfo : EIATTR_KPARAM_INFO
	.align		4
.L_43:
        /*0028*/ 	.byte	0x04, 0x17
        /*002a*/ 	.short	(.L_45 - .L_44)
.L_44:
        /*002c*/ 	.word	0x00000000
        /*0030*/ 	.short	0x0001
        /*0032*/ 	.short	0x0008
        /*0034*/ 	.byte	0x00, 0xf0, 0x11, 0x00


	//----- nvinfo : EIATTR_KPARAM_INFO
	.align		4
.L_45:
        /*0038*/ 	.byte	0x04, 0x17
        /*003a*/ 	.short	(.L_47 - .L_46)
.L_46:
        /*003c*/ 	.word	0x00000000
        /*0040*/ 	.short	0x0000
        /*0042*/ 	.short	0x0000
        /*0044*/ 	.byte	0x00, 0xf5, 0x21, 0x00


	//----- nvinfo : EIATTR_SPARSE_MMA_MASK
	.align		4
.L_47:
        /*0048*/ 	.byte	0x03, 0x50
        /*004a*/ 	.short	0x0000


	//----- nvinfo : EIATTR_MAXREG_COUNT
	.align		4
        /*004c*/ 	.byte	0x03, 0x1b
        /*004e*/ 	.short	0x00ff


	//----- nvinfo : EIATTR_MERCURY_ISA_VERSION
	.align		4
        /*0050*/ 	.byte	0x03, 0x5f
        /*0052*/ 	.short	0x0101


	//----- nvinfo : EIATTR_COOP_GROUP_MASK_REGIDS
	.align		4
        /*0054*/ 	.byte	0x04, 0x29
        /*0056*/ 	.short	(.L_49 - .L_48)


	//   ....[0]....
.L_48:
        /*0058*/ 	.word	0xffffffff


	//   ....[1]....
        /*005c*/ 	.word	0xffffffff


	//   ....[2]....
        /*0060*/ 	.word	0xffffffff


	//   ....[3]....
        /*0064*/ 	.word	0xffffffff


	//   ....[4]....
        /*0068*/ 	.word	0xffffffff


	//----- nvinfo : EIATTR_COOP_GROUP_INSTR_OFFSETS
	.align		4
.L_49:
        /*006c*/ 	.byte	0x04, 0x28
        /*006e*/ 	.short	(.L_51 - .L_50)


	//   ....[0]....
.L_50:
        /*0070*/ 	.word	0x00001160


	//   ....[1]....
        /*0074*/ 	.word	0x000011b0


	//   ....[2]....
        /*0078*/ 	.word	0x000011d0


	//   ....[3]....
        /*007c*/ 	.word	0x000011f0


	//   ....[4]....
        /*0080*/ 	.word	0x00001210


	//----- nvinfo : EIATTR_VRC_CTA_INIT_COUNT
	.align		4
.L_51:
        /*0084*/ 	.byte	0x02, 0x4a
	.zero		1
	.zero		1


	//----- nvinfo : EIATTR_EXIT_INSTR_OFFSETS
	.align		4
        /*0088*/ 	.byte	0x04, 0x1c
        /*008a*/ 	.short	(.L_53 - .L_52)


	//   ....[0]....
.L_52:
        /*008c*/ 	.word	0x00000070


	//   ....[1]....
        /*0090*/ 	.word	0x00001300


	//   ....[2]....
        /*0094*/ 	.word	0x00001500


	//   ....[3]....
        /*0098*/ 	.word	0x00001820


	//----- nvinfo : EIATTR_CRS_STACK_SIZE
	.align		4
.L_53:
        /*009c*/ 	.byte	0x04, 0x1e
        /*009e*/ 	.short	(.L_55 - .L_54)
.L_54:
        /*00a0*/ 	.word	0x00000000


	//----- nvinfo : EIATTR_CBANK_PARAM_SIZE
	.align		4
.L_55:
        /*00a4*/ 	.byte	0x03, 0x19
        /*00a6*/ 	.short	0x0018


	//----- nvinfo : EIATTR_PARAM_CBANK
	.align		4
        /*00a8*/ 	.byte	0x04, 0x0a
        /*00aa*/ 	.short	(.L_57 - .L_56)
	.align		4
.L_56:
        /*00ac*/ 	.word	index@(.nv.constant0._Z21softmax_f32_f32_naiveILi4EEvPKfiiPf)
        /*00b0*/ 	.short	0x0380
        /*00b2*/ 	.short	0x0018


	//----- nvinfo : EIATTR_SW_WAR
	.align		4
.L_57:
        /*00b4*/ 	.byte	0x04, 0x36
        /*00b6*/ 	.short	(.L_59 - .L_58)
.L_58:
        /*00b8*/ 	.word	0x00000008
.L_59:


//--------------------- .nv.callgraph             --------------------------
	.section	.nv.callgraph,"",@"SHT_CUDA_CALLGRAPH"
	.align	4
	.sectionentsize	8
	.align		4
        /*0000*/ 	.word	0x00000000
	.align		4
        /*0004*/ 	.word	0xffffffff
	.align		4
        /*0008*/ 	.word	0x00000000
	.align		4
        /*000c*/ 	.word	0xfffffffe
	.align		4
        /*0010*/ 	.word	0x00000000
	.align		4
        /*0014*/ 	.word	0xfffffffd
	.align		4
        /*0018*/ 	.word	0x00000000
	.align		4
        /*001c*/ 	.word	0xfffffffc


//--------------------- .text._Z24softmax_f32_f32_optimizeILi4EEvPKfiiPf --------------------------
	.section	.text._Z24softmax_f32_f32_optimizeILi4EEvPKfiiPf,"ax",@progbits
	.align	128
        .global         _Z24softmax_f32_f32_optimizeILi4EEvPKfiiPf
        .type           _Z24softmax_f32_f32_optimizeILi4EEvPKfiiPf,@function
        .size           _Z24softmax_f32_f32_optimizeILi4EEvPKfiiPf,(.L_x_58 - _Z24softmax_f32_f32_optimizeILi4EEvPKfiiPf)
        .other          _Z24softmax_f32_f32_optimizeILi4EEvPKfiiPf,@"STO_CUDA_ENTRY STV_DEFAULT"
_Z24softmax_f32_f32_optimizeILi4EEvPKfiiPf:
.text._Z24softmax_f32_f32_optimizeILi4EEvPKfiiPf:
[----:B------:R-:W-:Y:S01]  /*0000*/  LDC R1, c[0x0][0x37c] ;  /* 0x0000df00ff017b82 */ /* 0x000fe20000000800 */
[----:B------:R-:W0:Y:S01]  /*0010*/  S2R R11, SR_TID.X ;  /* 0x00000000000b7919 */ /* 0x000e220000002100 */
[----:B------:R-:W1:Y:S01]  /*0020*/  LDCU UR4, c[0x0][0x388] ;  /* 0x00007100ff0477ac */ /* 0x000e620008000800 */
[----:B------:R-:W2:Y:S01]  /*0030*/  S2R R10, SR_CTAID.X ;  /* 0x00000000000a7919 */ /* 0x000ea20000002500 */
[----:B0-----:R-:W-:-:S04]  /*0040*/  SHF.R.U32.HI R3, RZ, 0x5, R11 ;  /* 0x00000005ff037819 */ /* 0x001fc8000001160b */
[----:B--2---:R-:W-:-:S04]  /*0050*/  LEA R10, R10, R3, 0x2 ;  /* 0x000000030a0a7211 */ /* 0x004fc800078e10ff */
[----:B-1----:R-:W-:-:S13]  /*0060*/  ISETP.GE.AND P0, PT, R10, UR4, PT ;  /* 0x000000040a007c0c */ /* 0x002fda000bf06270 */
[----:B------:R-:W-:Y:S05]  /*0070*/  @P0 EXIT ;  /* 0x000000000000094d */ /* 0x000fea0003800000 */
[----:B------:R-:W0:Y:S01]  /*0080*/  LDC R0, c[0x0][0x38c] ;  /* 0x0000e300ff007b82 */ /* 0x000e220000000800 */
[----:B------:R-:W-:Y:S01]  /*0090*/  LOP3.LUT R11, R11, 0x1f, RZ, 0xc0, !PT ;  /* 0x0000001f0b0b7812 */ /* 0x000fe200078ec0ff */
[----:B------:R-:W1:Y:S01]  /*00a0*/  LDCU.64 UR8, c[0x0][0x358] ;  /* 0x00006b00ff0877ac */ /* 0x000e620008000a00 */
[----:B------:R-:W-:Y:S02]  /*00b0*/  BSSY.RECONVERGENT B0, `(.L_x_0) ;  /* 0x000011a000007945 */ /* 0x000fe40003800200 */
[-C--:B0-----:R-:W-:Y:S01]  /*00c0*/  ISETP.GE.AND P0, PT, R11, R0.reuse, PT ;  /* 0x000000000b00720c */ /* 0x081fe20003f06270 */
[----:B------:R-:W-:-:S12]  /*00d0*/  IMAD R12, R3, R0, RZ ;  /* 0x00000000030c7224 */ /* 0x000fd800078e02ff */
[----:B-1----:R-:W-:Y:S05]  /*00e0*/  @P0 BRA `(.L_x_1) ;  /* 0x0000001000580947 */ /* 0x002fea0003800000 */
[-C--:B------:R-:W-:Y:S01]  /*00f0*/  LOP3.LUT R3, RZ, R11.reuse, RZ, 0x33, !PT ;  /* 0x0000000bff037212 */ /* 0x080fe200078e33ff */
[----:B------:R-:W-:Y:S01]  /*0100*/  BSSY.RECONVERGENT B1, `(.L_x_2) ;  /* 0x0000020000017945 */ /* 0x000fe20003800200 */
[----:B------:R-:W-:Y:S02]  /*0110*/  MOV R17, R11 ;  /* 0x0000000b00117202 */ /* 0x000fe40000000f00 */
[----:B------:R-:W-:-:S04]  /*0120*/  IADD3 R4, PT, PT, R3, R0, RZ ;  /* 0x0000000003047210 */ /* 0x000fc80007ffe0ff */
[C---:B------:R-:W-:Y:S02]  /*0130*/  LOP3.LUT R2, R4.reuse, 0x60, RZ, 0xc0, !PT ;  /* 0x0000006004027812 */ /* 0x040fe400078ec0ff */
[----:B------:R-:W-:Y:S02]  /*0140*/  ISETP.GE.U32.AND P1, PT, R4, 0x60, PT ;  /* 0x000000600400780c */ /* 0x000fe40003f26070 */
[----:B------:R-:W-:-:S13]  /*0150*/  ISETP.NE.AND P0, PT, R2, 0x60, PT ;  /* 0x000000600200780c */ /* 0x000fda0003f05270 */
[----:B------:R-:W-:Y:S05]  /*0160*/  @!P0 BRA `(.L_x_3) ;  /* 0x0000000000648947 */ /* 0x000fea0003800000 */
[----:B------:R-:W0:Y:S01]  /*0170*/  S2UR UR5, SR_CgaCtaId ;  /* 0x00000000000579c3 */ /* 0x000e220000008800 */
[----:B------:R-:W-:Y:S01]  /*0180*/  LEA.HI R4, R4, 0x1, RZ, 0x1b ;  /* 0x0000000104047811 */ /* 0x000fe200078fd8ff */
[----:B------:R-:W-:Y:S01]  /*0190*/  UMOV UR4, 0x400 ;  /* 0x0000040000047882 */ /* 0x000fe20000000000 */
[C---:B------:R-:W-:Y:S01]  /*01a0*/  IADD3 R5, PT, PT, R11.reuse, R12, RZ ;  /* 0x0000000c0b057210 */ /* 0x040fe20007ffe0ff */
[----:B------:R-:W-:Y:S01]  /*01b0*/  IMAD R7, R10, R0, R11 ;  /* 0x000000000a077224 */ /* 0x000fe200078e020b */
[C---:B------:R-:W-:Y:S02]  /*01c0*/  SHF.L.U32 R6, R4.reuse, 0x5, RZ ;  /* 0x0000000504067819 */ /* 0x040fe400000006ff */
[----:B------:R-:W-:Y:S01]  /*01d0*/  LOP3.LUT R4, R4, 0x3, RZ, 0xc0, !PT ;  /* 0x0000000304047812 */ /* 0x000fe200078ec0ff */
[----:B------:R-:W1:Y:S01]  /*01e0*/  LDC.64 R2, c[0x0][0x380] ;  /* 0x0000e000ff027b82 */ /* 0x000e620000000a00 */
[----:B------:R-:W-:Y:S02]  /*01f0*/  LOP3.LUT R17, R11, 0x60, R6, 0xf8, !PT ;  /* 0x000000600b117812 */ /* 0x000fe400078ef806 */
[----:B------:R-:W-:Y:S01]  /*0200*/  IADD3 R8, PT, PT, -R4, RZ, RZ ;  /* 0x000000ff04087210 */ /* 0x000fe20007ffe1ff */
[----:B0-----:R-:W-:-:S06]  /*0210*/  ULEA UR4, UR5, UR4, 0x18 ;  /* 0x0000000405047291 */ /* 0x001fcc000f8ec0ff */
[----:B------:R-:W-:-:S07]  /*0220*/  LEA R6, R5, UR4, 0x2 ;  /* 0x0000000405067c11 */ /* 0x000fce000f8e10ff */
.L_x_4:
[----:B-1----:R-:W-:-:S06]  /*0230*/  IMAD.WIDE R4, R7, 0x4, R2 ;  /* 0x0000000407047825 */ /* 0x002fcc00078e0202 */
[----:B------:R-:W2:Y:S01]  /*0240*/  LDG.E.CONSTANT R4, desc[UR8][R4.64] ;  /* 0x0000000804047981 */ /* 0x000ea2000c1e9900 */
[----:B------:R-:W-:Y:S02]  /*0250*/  IADD3 R8, PT, PT, R8, 0x1, RZ ;  /* 0x0000000108087810 */ /* 0x000fe40007ffe0ff */
[----:B------:R-:W-:Y:S01]  /*0260*/  IADD3 R7, PT, PT, R7, 0x20, RZ ;  /* 0x0000002007077810 */ /* 0x000fe20007ffe0ff */
[----:B--2---:R-:W-:-:S05]  /*0270*/  FMUL R9, R4, 1.4426950216293334961 ;  /* 0x3fb8aa3b04097820 */ /* 0x004fca0000400000 */
[----:B------:R-:W-:-:S13]  /*0280*/  FSETP.GEU.AND P0, PT, R9, -126, PT ;  /* 0xc2fc00000900780b */ /* 0x000fda0003f0e000 */
[----:B------:R-:W-:-:S04]  /*0290*/  @!P0 FMUL R9, R9, 0.5 ;  /* 0x3f00000009098820 */ /* 0x000fc80000400000 */
[----:B------:R-:W0:Y:S02]  /*02a0*/  MUFU.EX2 R13, R9 ;  /* 0x00000009000d7308 */ /* 0x000e240000000800 */
[----:B0-----:R-:W-:Y:S01]  /*02b0*/  @!P0 FMUL R13, R13, R13 ;  /* 0x0000000d0d0d8220 */ /* 0x001fe20000400000 */
[----:B------:R-:W-:-:S04]  /*02c0*/  ISETP.NE.AND P0, PT, R8, RZ, PT ;  /* 0x000000ff0800720c */ /* 0x000fc80003f05270 */
[----:B------:R0:W-:Y:S02]  /*02d0*/  STS [R6], R13 ;  /* 0x0000000d06007388 */ /* 0x0001e40000000800 */
[----:B0-----:R-:W-:-:S07]  /*02e0*/  IADD3 R6, PT, PT, R6, 0x80, RZ ;  /* 0x0000008006067810 */ /* 0x001fce0007ffe0ff */
[----:B------:R-:W-:Y:S05]  /*02f0*/  @P0 BRA `(.L_x_4) ;  /* 0xfffffffc00cc0947 */ /* 0x000fea000383ffff */
.L_x_3:
[----:B------:R-:W-:Y:S05]  /*0300*/  BSYNC.RECONVERGENT B1 ;  /* 0x0000000000017941 */ /* 0x000fea0003800200 */
.L_x_2:
[----:B------:R-:W-:Y:S05]  /*0310*/  @!P1 BRA `(.L_x_1) ;  /* 0x0000000c00cc9947 */ /* 0x000fea0003800000 */
[----:B------:R-:W0:Y:S01]  /*0320*/  S2UR UR7, SR_CgaCtaId ;  /* 0x00000000000779c3 */ /* 0x000e220000008800 */
[----:B------:R-:W1:Y:S01]  /*0330*/  LDCU.64 UR4, c[0x0][0x380] ;  /* 0x00007000ff0477ac */ /* 0x000e620008000a00 */
[-C--:B------:R-:W-:Y:S01]  /*0340*/  IADD3 R2, PT, PT, -R17, R0.reuse, RZ ;  /* 0x0000000011027210 */ /* 0x080fe20007ffe1ff */
[----:B------:R-:W-:Y:S01]  /*0350*/  BSSY.RECONVERGENT B1, `(.L_x_5) ;  /* 0x000008c000017945 */ /* 0x000fe20003800200 */
[----:B------:R-:W-:Y:S01]  /*0360*/  IADD3 R14, PT, PT, R12, R17, RZ ;  /* 0x000000110c0e7210 */ /* 0x000fe20007ffe0ff */
[----:B------:R-:W-:Y:S01]  /*0370*/  UMOV UR6, 0x400 ;  /* 0x0000040000067882 */ /* 0x000fe20000000000 */
[----:B------:R-:W-:Y:S01]  /*0380*/  ISETP.GT.AND P1, PT, R2, 0x180, PT ;  /* 0x000001800200780c */ /* 0x000fe20003f24270 */
[----:B------:R-:W-:Y:S01]  /*0390*/  IMAD R13, R10, R0, R17 ;  /* 0x000000000a0d7224 */ /* 0x000fe200078e0211 */
[----:B------:R-:W-:Y:S01]  /*03a0*/  PLOP3.LUT P0, PT, PT, PT, PT, 0x80, 0x8 ;  /* 0x000000000008781c */ /* 0x000fe20003f0f070 */
[----:B-1----:R-:W-:-:S04]  /*03b0*/  UIADD3 UR4, UP0, UPT, UR4, 0x100, URZ ;  /* 0x0000010004047890 */ /* 0x002fc8000ff1e0ff */
[----:B------:R-:W-:Y:S02]  /*03c0*/  UIADD3.X UR5, UPT, UPT, URZ, UR5, URZ, UP0, !UPT ;  /* 0x00000005ff057290 */ /* 0x000fe400087fe4ff */
[----:B0-----:R-:W-:Y:S01]  /*03d0*/  ULEA UR6, UR7, UR6, 0x18 ;  /* 0x0000000607067291 */ /* 0x001fe2000f8ec0ff */
[----:B------:R-:W-:-:S03]  /*03e0*/  IMAD.U32 R2, RZ, RZ, UR4 ;  /* 0x00000004ff027e24 */ /* 0x000fc6000f8e00ff */
[----:B------:R-:W-:Y:S02]  /*03f0*/  MOV R3, UR5 ;  /* 0x0000000500037c02 */ /* 0x000fe40008000f00 */
[----:B------:R-:W-:-:S04]  /*0400*/  LEA R14, R14, UR6, 0x2 ;  /* 0x000000060e0e7c11 */ /* 0x000fc8000f8e10ff */
[----:B------:R-:W-:Y:S01]  /*0410*/  IADD3 R14, PT, PT, R14, 0x100, RZ ;  /* 0x000001000e0e7810 */ /* 0x000fe20007ffe0ff */
[----:B------:R-:W-:Y:S06]  /*0420*/  @!P1 BRA `(.L_x_6) ;  /* 0x0000000400f89947 */ /* 0x000fec0003800000 */
[----:B------:R-:W-:Y:S02]  /*0430*/  PLOP3.LUT P0, PT, PT, PT, PT, 0x8, 0x80 ;  /* 0x000000000080781c */ /* 0x000fe40003f0e170 */
[----:B------:R-:W-:-:S11]  /*0440*/  IADD3 R15, PT, PT, R0, -0x180, RZ ;  /* 0xfffffe80000f7810 */ /* 0x000fd60007ffe0ff */
.L_x_7:
[----:B------:R-:W-:-:S05]  /*0450*/  IMAD.WIDE R8, R13, 0x4, R2 ;  /* 0x000000040d087825 */ /* 0x000fca00078e0202 */
[----:B------:R-:W2:Y:S04]  /*0460*/  LDG.E.CONSTANT R23, desc[UR8][R8.64+-0x100] ;  /* 0xffff000808177981 */ /* 0x000ea8000c1e9900 */
[----:B------:R-:W3:Y:S04]  /*0470*/  LDG.E.CONSTANT R22, desc[UR8][R8.64] ;  /* 0x0000000808167981 */ /* 0x000ee8000c1e9900 */
[----:B------:R-:W4:Y:S04]  /*0480*/  LDG.E.CONSTANT R19, desc[UR8][R8.64+0x80] ;  /* 0x0000800808137981 */ /* 0x000f28000c1e9900 */
[----:B------:R0:W5:Y:S01]  /*0490*/  LDG.E.CONSTANT R20, desc[UR8][R8.64+-0x80] ;  /* 0xffff800808147981 */ /* 0x000162000c1e9900 */
[----:B------:R-:W-:-:S02]  /*04a0*/  IADD3 R7, PT, PT, R13, 0x80, RZ ;  /* 0x000000800d077810 */ /* 0x000fc40007ffe0ff */
[----:B------:R-:W-:-:S03]  /*04b0*/  IADD3 R5, PT, PT, R13, 0x100, RZ ;  /* 0x000001000d057810 */ /* 0x000fc60007ffe0ff */
[----:B------:R-:W-:-:S05]  /*04c0*/  IMAD.WIDE R6, R7, 0x4, R2 ;  /* 0x0000000407067825 */ /* 0x000fca00078e0202 */
[----:B------:R-:W5:Y:S01]  /*04d0*/  LDG.E.CONSTANT R18, desc[UR8][R6.64+-0x100] ;  /* 0xffff000806127981 */ /* 0x000f62000c1e9900 */
[----:B------:R-:W-:-:S03]  /*04e0*/  IMAD.WIDE R4, R5, 0x4, R2 ;  /* 0x0000000405047825 */ /* 0x000fc600078e0202 */
[----:B------:R-:W5:Y:S04]  /*04f0*/  LDG.E.CONSTANT R16, desc[UR8][R6.64+-0x80] ;  /* 0xffff800806107981 */ /* 0x000f68000c1e9900 */
[----:B------:R-:W5:Y:S04]  /*0500*/  LDG.E.CONSTANT R25, desc[UR8][R4.64+-0x100] ;  /* 0xffff000804197981 */ /* 0x000f68000c1e9900 */
[----:B------:R-:W5:Y:S04]  /*0510*/  LDG.E.CONSTANT R21, desc[UR8][R6.64] ;  /* 0x0000000806157981 */ /* 0x000f68000c1e9900 */
[----:B------:R-:W5:Y:S04]  /*0520*/  LDG.E.CONSTANT R26, desc[UR8][R6.64+0x80] ;  /* 0x00008008061a7981 */ /* 0x000f68000c1e9900 */
[----:B------:R-:W5:Y:S01]  /*0530*/  LDG.E.CONSTANT R24, desc[UR8][R4.64+-0x80] ;  /* 0xffff800804187981 */ /* 0x000f62000c1e9900 */
[----:B0-----:R-:W-:-:S03]  /*0540*/  IADD3 R9, PT, PT, R13, 0x180, RZ ;  /* 0x000001800d097810 */ /* 0x001fc60007ffe0ff */
[----:B------:R-:W5:Y:S02]  /*0550*/  LDG.E.CONSTANT R28, desc[UR8][R4.64+0x80] ;  /* 0x00008008041c7981 */ /* 0x000f64000c1e9900 */
[----:B------:R-:W-:-:S05]  /*0560*/  IMAD.WIDE R8, R9, 0x4, R2 ;  /* 0x0000000409087825 */ /* 0x000fca00078e0202 */
[----:B------:R-:W5:Y:S04]  /*0570*/  LDG.E.CONSTANT R7, desc[UR8][R8.64+-0x80] ;  /* 0xffff800808077981 */ /* 0x000f68000c1e9900 */
[----:B------:R-:W5:Y:S01]  /*0580*/  LDG.E.CONSTANT R6, desc[UR8][R8.64] ;  /* 0x0000000808067981 */ /* 0x000f62000c1e9900 */
[----:B--2---:R-:W-:-:S03]  /*0590*/  FMUL R27, R23, 1.4426950216293334961 ;  /* 0x3fb8aa3b171b7820 */ /* 0x004fc60000400000 */
[----:B------:R-:W2:Y:S02]  /*05a0*/  LDG.E.CONSTANT R23, desc[UR8][R4.64] ;  /* 0x0000000804177981 */ /* 0x000ea4000c1e9900 */
[----:B------:R-:W-:-:S13]  /*05b0*/  FSETP.GEU.AND P1, PT, R27, -126, PT ;  /* 0xc2fc00001b00780b */ /* 0x000fda0003f2e000 */
[----:B------:R-:W-:-:S04]  /*05c0*/  @!P1 FMUL R27, R27, 0.5 ;  /* 0x3f0000001b1b9820 */ /* 0x000fc80000400000 */
[----:B------:R0:W1:Y:S02]  /*05d0*/  MUFU.EX2 R29, R27 ;  /* 0x0000001b001d7308 */ /* 0x0000640000000800 */
[----:B0-----:R-:W2:Y:S01]  /*05e0*/  LDG.E.CONSTANT R27, desc[UR8][R8.64+-0x100] ;  /* 0xffff0008081b7981 */ /* 0x001ea2000c1e9900 */
[----:B-1----:R-:W-:-:S05]  /*05f0*/  @!P1 FMUL R29, R29, R29 ;  /* 0x0000001d1d1d9220 */ /* 0x002fca0000400000 */
[----:B------:R0:W-:Y:S04]  /*0600*/  STS [R14+-0x100], R29 ;  /* 0xffff001d0e007388 */ /* 0x0001e80000000800 */
[----:B0-----:R0:W2:Y:S01]  /*0610*/  LDG.E.CONSTANT R29, desc[UR8][R8.64+0x80] ;  /* 0x00008008081d7981 */ /* 0x0010a2000c1e9900 */
[----:B---3--:R-:W-:Y:S01]  /*0620*/  FMUL R22, R22, 1.4426950216293334961 ;  /* 0x3fb8aa3b16167820 */ /* 0x008fe20000400000 */
[----:B----4-:R-:W-:Y:S01]  /*0630*/  FMUL R19, R19, 1.4426950216293334961 ;  /* 0x3fb8aa3b13137820 */ /* 0x010fe20000400000 */
[----:B-----5:R-:W-:-:S03]  /*0640*/  FMUL R20, R20, 1.4426950216293334961 ;  /* 0x3fb8aa3b14147820 */ /* 0x020fc60000400000 */
[----:B------:R-:W-:Y:S02]  /*0650*/  FSETP.GEU.AND P3, PT, R22, -126, PT ;  /* 0xc2fc00001600780b */ /* 0x000fe40003f6e000 */
[----:B------:R-:W-:Y:S02]  /*0660*/  FSETP.GEU.AND P2, PT, R19, -126, PT ;  /* 0xc2fc00001300780b */ /* 0x000fe40003f4e000 */
[----:B------:R-:W-:-:S09]  /*0670*/  FSETP.GEU.AND P4, PT, R20, -126, PT ;  /* 0xc2fc00001400780b */ /* 0x000fd20003f8e000 */
[----:B------:R-:W-:Y:S02]  /*0680*/  @!P3 FMUL R22, R22, 0.5 ;  /* 0x3f0000001616b820 */ /* 0x000fe40000400000 */
[----:B------:R-:W-:Y:S02]  /*0690*/  @!P2 FMUL R19, R19, 0.5 ;  /* 0x3f0000001313a820 */ /* 0x000fe40000400000 */
[----:B------:R-:W-:Y:S01]  /*06a0*/  @!P4 FMUL R20, R20, 0.5 ;  /* 0x3f0000001414c820 */ /* 0x000fe20000400000 */
[----:B0-----:R-:W0:Y:S01]  /*06b0*/  MUFU.EX2 R9, R22 ;  /* 0x0000001600097308 */ /* 0x001e220000000800 */
[----:B------:R-:W-:-:S07]  /*06c0*/  FMUL R18, R18, 1.4426950216293334961 ;  /* 0x3fb8aa3b12127820 */ /* 0x000fce0000400000 */
[----:B------:R-:W1:Y:S08]  /*06d0*/  MUFU.EX2 R5, R20 ;  /* 0x0000001400057308 */ /* 0x000e700000000800 */
[----:B------:R-:W3:Y:S01]  /*06e0*/  MUFU.EX2 R19, R19 ;  /* 0x0000001300137308 */ /* 0x000ee20000000800 */
[----:B------:R-:W-:Y:S01]  /*06f0*/  FSETP.GEU.AND P1, PT, R18, -126, PT ;  /* 0xc2fc00001200780b */ /* 0x000fe20003f2e000 */
[----:B------:R-:W-:Y:S01]  /*0700*/  FMUL R25, R25, 1.4426950216293334961 ;  /* 0x3fb8aa3b19197820 */ /* 0x000fe20000400000 */
[----:B------:R-:W-:Y:S01]  /*0710*/  FMUL R16, R16, 1.4426950216293334961 ;  /* 0x3fb8aa3b10107820 */ /* 0x000fe20000400000 */
[----:B------:R-:W-:Y:S01]  /*0720*/  FMUL R4, R21, 1.4426950216293334961 ;  /* 0x3fb8aa3b15047820 */ /* 0x000fe20000400000 */
[----:B------:R-:W-:Y:S01]  /*0730*/  FMUL R26, R26, 1.4426950216293334961 ;  /* 0x3fb8aa3b1a1a7820 */ /* 0x000fe20000400000 */
[----:B------:R-:W-:Y:S01]  /*0740*/  FMUL R24, R24, 1.4426950216293334961 ;  /* 0x3fb8aa3b18187820 */ /* 0x000fe20000400000 */
[----:B0-----:R-:W-:Y:S01]  /*0750*/  @!P3 FMUL R9, R9, R9 ;  /* 0x000000090909b220 */ /* 0x001fe20000400000 */
[----:B------:R-:W-:Y:S01]  /*0760*/  FSETP.GEU.AND P3, PT, R25, -126, PT ;  /* 0xc2fc00001900780b */ /* 0x000fe20003f6e000 */
[----:B-1----:R-:W-:Y:S01]  /*0770*/  @!P4 FMUL R5, R5, R5 ;  /* 0x000000050505c220 */ /* 0x002fe20000400000 */
[----:B------:R-:W-:-:S02]  /*0780*/  FSETP.GEU.AND P6, PT, R16, -126, PT ;  /* 0xc2fc00001000780b */ /* 0x000fc40003fce000 */
[----:B------:R-:W-:Y:S02]  /*0790*/  FSETP.GEU.AND P5, PT, R4, -126, PT ;  /* 0xc2fc00000400780b */ /* 0x000fe40003fae000 */
[----:B------:R-:W-:Y:S01]  /*07a0*/  FSETP.GEU.AND P4, PT, R26, -126, PT ;  /* 0xc2fc00001a00780b */ /* 0x000fe20003f8e000 */
[----:B---3--:R-:W-:Y:S01]  /*07b0*/  @!P2 FMUL R19, R19, R19 ;  /* 0x000000131313a220 */ /* 0x008fe20000400000 */
[----:B------:R-:W-:Y:S01]  /*07c0*/  FSETP.GEU.AND P2, PT, R24, -126, PT ;  /* 0xc2fc00001800780b */ /* 0x000fe20003f4e000 */
[----:B------:R-:W-:-:S04]  /*07d0*/  @!P1 FMUL R18, R18, 0.5 ;  /* 0x3f00000012129820 */ /* 0x000fc80000400000 */
[----:B------:R-:W0:Y:S01]  /*07e0*/  MUFU.EX2 R21, R18 ;  /* 0x0000001200157308 */ /* 0x000e220000000800 */
[----:B------:R-:W-:Y:S01]  /*07f0*/  @!P3 FMUL R25, R25, 0.5 ;  /* 0x3f0000001919b820 */ /* 0x000fe20000400000 */
[----:B------:R-:W-:Y:S02]  /*0800*/  @!P6 FMUL R16, R16, 0.5 ;  /* 0x3f0000001010e820 */ /* 0x000fe40000400000 */
[----:B------:R-:W-:Y:S02]  /*0810*/  @!P5 FMUL R4, R4, 0.5 ;  /* 0x3f0000000404d820 */ /* 0x000fe40000400000 */
[----:B------:R-:W-:Y:S02]  /*0820*/  @!P4 FMUL R26, R26, 0.5 ;  /* 0x3f0000001a1ac820 */ /* 0x000fe40000400000 */
[----:B------:R-:W-:Y:S01]  /*0830*/  @!P2 FMUL R24, R24, 0.5 ;  /* 0x3f0000001818a820 */ /* 0x000fe20000400000 */
[----:B------:R-:W1:Y:S08]  /*0840*/  MUFU.EX2 R25, R25 ;  /* 0x0000001900197308 */ /* 0x000e700000000800 */
[----:B------:R-:W3:Y:S01]  /*0850*/  MUFU.EX2 R16, R16 ;  /* 0x0000001000107308 */ /* 0x000ee20000000800 */
[----:B0-----:R-:W-:-:S07]  /*0860*/  @!P1 FMUL R21, R21, R21 ;  /* 0x0000001515159220 */ /* 0x001fce0000400000 */
[----:B------:R-:W0:Y:S01]  /*0870*/  MUFU.EX2 R4, R4 ;  /* 0x0000000400047308 */ /* 0x000e220000000800 */
[----:B------:R-:W-:Y:S01]  /*0880*/  FMUL R20, R7, 1.4426950216293334961 ;  /* 0x3fb8aa3b07147820 */ /* 0x000fe20000400000 */
[----:B------:R-:W-:Y:S01]  /*0890*/  FMUL R6, R6, 1.4426950216293334961 ;  /* 0x3fb8aa3b06067820 */ /* 0x000fe20000400000 */
[----:B------:R-:W-:Y:S01]  /*08a0*/  FMUL R28, R28, 1.4426950216293334961 ;  /* 0x3fb8aa3b1c1c7820 */ /* 0x000fe20000400000 */
[----:B-1----:R-:W-:-:S03]  /*08b0*/  @!P3 FMUL R25, R25, R25 ;  /* 0x000000191919b220 */ /* 0x002fc60000400000 */
[----:B------:R-:W-:Y:S01]  /*08c0*/  FSETP.GEU.AND P3, PT, R6, -126, PT ;  /* 0xc2fc00000600780b */ /* 0x000fe20003f6e000 */
[----:B---3--:R-:W-:Y:S01]  /*08d0*/  @!P6 FMUL R16, R16, R16 ;  /* 0x000000101010e220 */ /* 0x008fe20000400000 */
[----:B------:R-:W-:Y:S01]  /*08e0*/  FSETP.GEU.AND P6, PT, R28, -126, PT ;  /* 0xc2fc00001c00780b */ /* 0x000fe20003fce000 */
[----:B0-----:R-:W-:-:S10]  /*08f0*/  @!P5 FMUL R4, R4, R4 ;  /* 0x000000040404d220 */ /* 0x001fd40000400000 */
[----:B------:R-:W-:Y:S02]  /*0900*/  @!P3 FMUL R6, R6, 0.5 ;  /* 0x3f0000000606b820 */ /* 0x000fe40000400000 */
[----:B------:R-:W-:-:S04]  /*0910*/  @!P6 FMUL R28, R28, 0.5 ;  /* 0x3f0000001c1ce820 */ /* 0x000fc80000400000 */
[----:B------:R-:W0:Y:S01]  /*0920*/  MUFU.EX2 R6, R6 ;  /* 0x0000000600067308 */ /* 0x000e220000000800 */
[----:B------:R-:W-:-:S07]  /*0930*/  IADD3 R17, PT, PT, R17, 0x200, RZ ;  /* 0x0000020011117810 */ /* 0x000fce0007ffe0ff */
[----:B------:R-:W1:Y:S01]  /*0940*/  MUFU.EX2 R7, R28 ;  /* 0x0000001c00077308 */ /* 0x000e620000000800 */
[----:B------:R-:W-:Y:S01]  /*0950*/  STS [R14+-0x80], R5 ;  /* 0xffff80050e007388 */ /* 0x000fe20000000800 */
[----:B------:R-:W-:Y:S01]  /*0960*/  IADD3 R13, PT, PT, R13, 0x200, RZ ;  /* 0x000002000d0d7810 */ /* 0x000fe20007ffe0ff */
[----:B0-----:R-:W-:Y:S02]  /*0970*/  @!P3 FMUL R6, R6, R6 ;  /* 0x000000060606b220 */ /* 0x001fe40000400000 */
[----:B------:R-:W-:Y:S01]  /*0980*/  STS [R14], R9 ;  /* 0x000000090e007388 */ /* 0x000fe20000000800 */
[----:B-1----:R-:W-:-:S03]  /*0990*/  @!P6 FMUL R7, R7, R7 ;  /* 0x000000070707e220 */ /* 0x002fc60000400000 */
[----:B------:R-:W-:Y:S04]  /*09a0*/  STS [R14+0x80], R19 ;  /* 0x000080130e007388 */ /* 0x000fe80000000800 */
[----:B------:R-:W-:Y:S04]  /*09b0*/  STS [R14+0x100], R21 ;  /* 0x000100150e007388 */ /* 0x000fe80000000800 */
[----:B------:R-:W-:Y:S04]  /*09c0*/  STS [R14+0x180], R16 ;  /* 0x000180100e007388 */ /* 0x000fe80000000800 */
[----:B------:R-:W-:Y:S04]  /*09d0*/  STS [R14+0x200], R4 ;  /* 0x000200040e007388 */ /* 0x000fe80000000800 */
[----:B------:R-:W-:Y:S04]  /*09e0*/  STS [R14+0x300], R25 ;  /* 0x000300190e007388 */ /* 0x000fe80000000800 */
[----:B------:R-:W-:Y:S04]  /*09f0*/  STS [R14+0x480], R7 ;  /* 0x000480070e007388 */ /* 0x000fe80000000800 */
[----:B------:R-:W-:Y:S01]  /*0a00*/  STS [R14+0x600], R6 ;  /* 0x000600060e007388 */ /* 0x000fe20000000800 */
[----:B--2---:R-:W-:-:S02]  /*0a10*/  FMUL R8, R23, 1.4426950216293334961 ;  /* 0x3fb8aa3b17087820 */ /* 0x004fc40000400000 */
[----:B------:R-:W0:Y:S03]  /*0a20*/  MUFU.EX2 R23, R26 ;  /* 0x0000001a00177308 */ /* 0x000e260000000800 */
[----:B------:R-:W-:Y:S01]  /*0a30*/  FSETP.GEU.AND P1, PT, R8, -126, PT ;  /* 0xc2fc00000800780b */ /* 0x000fe20003f2e000 */
[----:B------:R-:W-:-:S04]  /*0a40*/  FMUL R18, R27, 1.4426950216293334961 ;  /* 0x3fb8aa3b1b127820 */ /* 0x000fc80000400000 */
[----:B------:R-:W1:Y:S01]  /*0a50*/  MUFU.EX2 R27, R24 ;  /* 0x00000018001b7308 */ /* 0x000e620000000800 */
[----:B0-----:R-:W-:Y:S01]  /*0a60*/  @!P4 FMUL R23, R23, R23 ;  /* 0x000000171717c220 */ /* 0x001fe20000400000 */
[----:B------:R-:W-:-:S06]  /*0a70*/  FSETP.GEU.AND P4, PT, R20, -126, PT ;  /* 0xc2fc00001400780b */ /* 0x000fcc0003f8e000 */
[----:B------:R-:W-:Y:S01]  /*0a80*/  @!P1 FMUL R8, R8, 0.5 ;  /* 0x3f00000008089820 */ /* 0x000fe20000400000 */
[----:B------:R-:W-:Y:S01]  /*0a90*/  FSETP.GEU.AND P5, PT, R18, -126, PT ;  /* 0xc2fc00001200780b */ /* 0x000fe20003fae000 */
[----:B-1----:R-:W-:Y:S01]  /*0aa0*/  @!P2 FMUL R27, R27, R27 ;  /* 0x0000001b1b1ba220 */ /* 0x002fe20000400000 */
[----:B------:R-:W-:-:S05]  /*0ab0*/  FMUL R22, R29, 1.4426950216293334961 ;  /* 0x3fb8aa3b1d167820 */ /* 0x000fca0000400000 */
[----:B------:R-:W-:Y:S01]  /*0ac0*/  FSETP.GEU.AND P2, PT, R22, -126, PT ;  /* 0xc2fc00001600780b */ /* 0x000fe20003f4e000 */
[----:B------:R-:W0:Y:S01]  /*0ad0*/  MUFU.EX2 R8, R8 ;  /* 0x0000000800087308 */ /* 0x000e220000000800 */
[----:B------:R-:W-:-:S04]  /*0ae0*/  @!P4 FMUL R20, R20, 0.5 ;  /* 0x3f0000001414c820 */ /* 0x000fc80000400000 */
[----:B------:R-:W-:-:S07]  /*0af0*/  @!P5 FMUL R18, R18, 0.5 ;  /* 0x3f0000001212d820 */ /* 0x000fce0000400000 */
[----:B------:R-:W-:Y:S01]  /*0b00*/  @!P2 FMUL R22, R22, 0.5 ;  /* 0x3f0000001616a820 */ /* 0x000fe20000400000 */
[----:B------:R-:W1:Y:S08]  /*0b10*/  MUFU.EX2 R29, R18 ;  /* 0x00000012001d7308 */ /* 0x000e700000000800 */
[----:B------:R-:W2:Y:S01]  /*0b20*/  MUFU.EX2 R20, R20 ;  /* 0x0000001400147308 */ /* 0x000ea20000000800 */
[----:B0-----:R-:W-:-:S07]  /*0b30*/  @!P1 FMUL R8, R8, R8 ;  /* 0x0000000808089220 */ /* 0x001fce0000400000 */
[----:B------:R-:W0:Y:S01]  /*0b40*/  MUFU.EX2 R22, R22 ;  /* 0x0000001600167308 */ /* 0x000e220000000800 */
[----:B------:R-:W-:Y:S01]  /*0b50*/  ISETP.GE.AND P1, PT, R17, R15, PT ;  /* 0x0000000f1100720c */ /* 0x000fe20003f26270 */
[----:B-1----:R-:W-:Y:S01]  /*0b60*/  @!P5 FMUL R29, R29, R29 ;  /* 0x0000001d1d1dd220 */ /* 0x002fe20000400000 */
[----:B------:R-:W-:Y:S01]  /*0b70*/  STS [R14+0x280], R23 ;  /* 0x000280170e007388 */ /* 0x000fe20000000800 */
[----:B--2---:R-:W-:-:S03]  /*0b80*/  @!P4 FMUL R20, R20, R20 ;  /* 0x000000141414c220 */ /* 0x004fc60000400000 */
[----:B------:R-:W-:Y:S01]  /*0b90*/  STS [R14+0x380], R27 ;  /* 0x0003801b0e007388 */ /* 0x000fe20000000800 */
[----:B0-----:R-:W-:-:S03]  /*0ba0*/  @!P2 FMUL R22, R22, R22 ;  /* 0x000000161616a220 */ /* 0x001fc60000400000 */
[----:B------:R-:W-:Y:S04]  /*0bb0*/  STS [R14+0x400], R8 ;  /* 0x000400080e007388 */ /* 0x000fe80000000800 */
[----:B------:R-:W-:Y:S04]  /*0bc0*/  STS [R14+0x500], R29 ;  /* 0x0005001d0e007388 */ /* 0x000fe80000000800 */
[----:B------:R-:W-:Y:S04]  /*0bd0*/  STS [R14+0x580], R20 ;  /* 0x000580140e007388 */ /* 0x000fe80000000800 */
[----:B------:R0:W-:Y:S02]  /*0be0*/  STS [R14+0x680], R22 ;  /* 0x000680160e007388 */ /* 0x0001e40000000800 */
[----:B0-----:R-:W-:Y:S01]  /*0bf0*/  IADD3 R14, PT, PT, R14, 0x800, RZ ;  /* 0x000008000e0e7810 */ /* 0x001fe20007ffe0ff */
[----:B------:R-:W-:Y:S06]  /*0c00*/  @!P1 BRA `(.L_x_7) ;  /* 0xfffffff800109947 */ /* 0x000fec000383ffff */
.L_x_6:
[----:B------:R-:W-:Y:S05]  /*0c10*/  BSYNC.RECONVERGENT B1 ;  /* 0x0000000000017941 */ /* 0x000fea0003800200 */
.L_x_5:
[----:B------:R-:W-:Y:S01]  /*0c20*/  IMAD.IADD R4, R0, 0x1, -R17 ;  /* 0x0000000100047824 */ /* 0x000fe200078e0a11 */
[----:B------:R-:W-:Y:S04]  /*0c30*/  BSSY.RECONVERGENT B1, `(.L_x_8) ;  /* 0x0000042000017945 */ /* 0x000fe80003800200 */
[----:B------:R-:W-:-:S13]  /*0c40*/  ISETP.GT.AND P1, PT, R4, 0x80, PT ;  /* 0x000000800400780c */ /* 0x000fda0003f24270 */
[----:B------:R-:W-:Y:S05]  /*0c50*/  @!P1 BRA `(.L_x_9) ;  /* 0x0000000000fc9947 */ /* 0x000fea0003800000 */
[----:B------:R-:W-:-:S05]  /*0c60*/  IMAD.WIDE R6, R13, 0x4, R2 ;  /* 0x000000040d067825 */ /* 0x000fca00078e0202 */
[----:B------:R-:W2:Y:S01]  /*0c70*/  LDG.E.CONSTANT R8, desc[UR8][R6.64+-0x100] ;  /* 0xffff000806087981 */ /* 0x000ea2000c1e9900 */
[----:B------:R-:W-:-:S03]  /*0c80*/  IADD3 R5, PT, PT, R13, 0x80, RZ ;  /* 0x000000800d057810 */ /* 0x000fc60007ffe0ff */
[----:B------:R-:W3:Y:S02]  /*0c90*/  LDG.E.CONSTANT R9, desc[UR8][R6.64+-0x80] ;  /* 0xffff800806097981 */ /* 0x000ee4000c1e9900 */
[----:B------:R-:W-:Y:S02]  /*0ca0*/  IMAD.WIDE R4, R5, 0x4, R2 ;  /* 0x0000000405047825 */ /* 0x000fe400078e0202 */
[----:B------:R-:W4:Y:S04]  /*0cb0*/  LDG.E.CONSTANT R15, desc[UR8][R6.64] ;  /* 0x00000008060f7981 */ /* 0x000f28000c1e9900 */
[----:B------:R-:W5:Y:S04]  /*0cc0*/  LDG.E.CONSTANT R16, desc[UR8][R6.64+0x80] ;  /* 0x0000800806107981 */ /* 0x000f68000c1e9900 */
[----:B------:R-:W5:Y:S04]  /*0cd0*/  LDG.E.CONSTANT R18, desc[UR8][R4.64+-0x100] ;  /* 0xffff000804127981 */ /* 0x000f68000c1e9900 */
[----:B------:R-:W5:Y:S04]  /*0ce0*/  LDG.E.CONSTANT R19, desc[UR8][R4.64+-0x80] ;  /* 0xffff800804137981 */ /* 0x000f68000c1e9900 */
[----:B------:R-:W5:Y:S04]  /*0cf0*/  LDG.E.CONSTANT R20, desc[UR8][R4.64] ;  /* 0x0000000804147981 */ /* 0x000f68000c1e9900 */
[----:B------:R0:W5:Y:S01]  /*0d00*/  LDG.E.CONSTANT R21, desc[UR8][R4.64+0x80] ;  /* 0x0000800804157981 */ /* 0x000162000c1e9900 */
[----:B------:R-:W-:-:S02]  /*0d10*/  IADD3 R17, PT, PT, R17, 0x100, RZ ;  /* 0x0000010011117810 */ /* 0x000fc40007ffe0ff */
[----:B------:R-:W-:Y:S01]  /*0d20*/  IADD3 R13, PT, PT, R13, 0x100, RZ ;  /* 0x000001000d0d7810 */ /* 0x000fe20007ffe0ff */
[----:B--2---:R-:W-:Y:S01]  /*0d30*/  FMUL R8, R8, 1.4426950216293334961 ;  /* 0x3fb8aa3b08087820 */ /* 0x004fe20000400000 */
[----:B---3--:R-:W-:-:S04]  /*0d40*/  FMUL R9, R9, 1.4426950216293334961 ;  /* 0x3fb8aa3b09097820 */ /* 0x008fc80000400000 */
[----:B------:R-:W-:Y:S01]  /*0d50*/  FSETP.GEU.AND P6, PT, R8, -126, PT ;  /* 0xc2fc00000800780b */ /* 0x000fe20003fce000 */
[----:B----4-:R-:W-:Y:S01]  /*0d60*/  FMUL R15, R15, 1.4426950216293334961 ;  /* 0x3fb8aa3b0f0f7820 */ /* 0x010fe20000400000 */
[----:B------:R-:W-:Y:S01]  /*0d70*/  FSETP.GEU.AND P5, PT, R9, -126, PT ;  /* 0xc2fc00000900780b */ /* 0x000fe20003fae000 */
[----:B-----5:R-:W-:-:S03]  /*0d80*/  FMUL R16, R16, 1.4426950216293334961 ;  /* 0x3fb8aa3b10107820 */ /* 0x020fc60000400000 */
[----:B------:R-:W-:Y:S01]  /*0d90*/  FSETP.GEU.AND P4, PT, R15, -126, PT ;  /* 0xc2fc00000f00780b */ /* 0x000fe20003f8e000 */
[----:B------:R-:W-:Y:S01]  /*0da0*/  FMUL R18, R18, 1.4426950216293334961 ;  /* 0x3fb8aa3b12127820 */ /* 0x000fe20000400000 */
[----:B------:R-:W-:-:S05]  /*0db0*/  FSETP.GEU.AND P3, PT, R16, -126, PT ;  /* 0xc2fc00001000780b */ /* 0x000fca0003f6e000 */
[----:B------:R-:W-:Y:S01]  /*0dc0*/  @!P6 FMUL R8, R8, 0.5 ;  /* 0x3f0000000808e820 */ /* 0x000fe20000400000 */
[----:B0-----:R-:W-:Y:S01]  /*0dd0*/  FMUL R4, R19, 1.4426950216293334961 ;  /* 0x3fb8aa3b13047820 */ /* 0x001fe20000400000 */
[----:B------:R-:W-:Y:S02]  /*0de0*/  FSETP.GEU.AND P2, PT, R18, -126, PT ;  /* 0xc2fc00001200780b */ /* 0x000fe40003f4e000 */
[----:B------:R-:W0:Y:S01]  /*0df0*/  MUFU.EX2 R7, R8 ;  /* 0x0000000800077308 */ /* 0x000e220000000800 */
[----:B------:R-:W-:Y:S01]  /*0e00*/  @!P5 FMUL R9, R9, 0.5 ;  /* 0x3f0000000909d820 */ /* 0x000fe20000400000 */
[----:B------:R-:W-:Y:S01]  /*0e10*/  FMUL R20, R20, 1.4426950216293334961 ;  /* 0x3fb8aa3b14147820 */ /* 0x000fe20000400000 */
[----:B------:R-:W-:Y:S01]  /*0e20*/  FSETP.GEU.AND P1, PT, R4, -126, PT ;  /* 0xc2fc00000400780b */ /* 0x000fe20003f2e000 */
[----:B------:R-:W-:Y:S01]  /*0e30*/  @!P4 FMUL R15, R15, 0.5 ;  /* 0x3f0000000f0fc820 */ /* 0x000fe20000400000 */
[----:B------:R-:W-:Y:S02]  /*0e40*/  FMUL R6, R21, 1.4426950216293334961 ;  /* 0x3fb8aa3b15067820 */ /* 0x000fe40000400000 */
[----:B------:R-:W-:Y:S01]  /*0e50*/  FSETP.GEU.AND P0, PT, R20, -126, PT ;  /* 0xc2fc00001400780b */ /* 0x000fe20003f0e000 */
[----:B------:R-:W-:Y:S01]  /*0e60*/  @!P3 FMUL R16, R16, 0.5 ;  /* 0x3f0000001010b820 */ /* 0x000fe20000400000 */
[----:B------:R-:W1:Y:S02]  /*0e70*/  MUFU.EX2 R9, R9 ;  /* 0x0000000900097308 */ /* 0x000e640000000800 */
[----:B------:R-:W-:-:S05]  /*0e80*/  @!P2 FMUL R18, R18, 0.5 ;  /* 0x3f0000001212a820 */ /* 0x000fca0000400000 */
[----:B------:R-:W-:Y:S01]  /*0e90*/  @!P1 FMUL R4, R4, 0.5 ;  /* 0x3f00000004049820 */ /* 0x000fe20000400000 */
[----:B0-----:R-:W-:Y:S01]  /*0ea0*/  @!P6 FMUL R7, R7, R7 ;  /* 0x000000070707e220 */ /* 0x001fe20000400000 */
[----:B------:R-:W-:Y:S01]  /*0eb0*/  FSETP.GEU.AND P6, PT, R6, -126, PT ;  /* 0xc2fc00000600780b */ /* 0x000fe20003fce000 */
[----:B------:R-:W0:Y:S01]  /*0ec0*/  MUFU.EX2 R15, R15 ;  /* 0x0000000f000f7308 */ /* 0x000e220000000800 */
[----:B------:R-:W-:Y:S02]  /*0ed0*/  @!P0 FMUL R20, R20, 0.5 ;  /* 0x3f00000014148820 */ /* 0x000fe40000400000 */
[----:B------:R-:W-:Y:S01]  /*0ee0*/  STS [R14+-0x100], R7 ;  /* 0xffff00070e007388 */ /* 0x000fe20000000800 */
[----:B-1----:R-:W-:-:S04]  /*0ef0*/  @!P5 FMUL R9, R9, R9 ;  /* 0x000000090909d220 */ /* 0x002fc80000400000 */
[----:B------:R-:W1:Y:S04]  /*0f00*/  MUFU.EX2 R5, R16 ;  /* 0x0000001000057308 */ /* 0x000e680000000800 */
[----:B------:R-:W-:Y:S01]  /*0f10*/  @!P6 FMUL R6, R6, 0.5 ;  /* 0x3f0000000606e820 */ /* 0x000fe20000400000 */
[----:B------:R-:W-:Y:S03]  /*0f20*/  STS [R14+-0x80], R9 ;  /* 0xffff80090e007388 */ /* 0x000fe60000000800 */
[----:B------:R-:W2:Y:S01]  /*0f30*/  MUFU.EX2 R19, R18 ;  /* 0x0000001200137308 */ /* 0x000ea20000000800 */
[----:B0-----:R-:W-:-:S05]  /*0f40*/  @!P4 FMUL R15, R15, R15 ;  /* 0x0000000f0f0fc220 */ /* 0x001fca0000400000 */
[----:B------:R-:W-:Y:S02]  /*0f50*/  STS [R14], R15 ;  /* 0x0000000f0e007388 */ /* 0x000fe40000000800 */
[----:B------:R-:W0:Y:S01]  /*0f60*/  MUFU.EX2 R21, R4 ;  /* 0x0000000400157308 */ /* 0x000e220000000800 */
[----:B-1----:R-:W-:-:S05]  /*0f70*/  @!P3 FMUL R5, R5, R5 ;  /* 0x000000050505b220 */ /* 0x002fca0000400000 */
[----:B------:R-:W-:Y:S02]  /*0f80*/  STS [R14+0x80], R5 ;  /* 0x000080050e007388 */ /* 0x000fe40000000800 */
[----:B------:R-:W1:Y:S01]  /*0f90*/  MUFU.EX2 R23, R20 ;  /* 0x0000001400177308 */ /* 0x000e620000000800 */
[----:B--2---:R-:W-:-:S05]  /*0fa0*/  @!P2 FMUL R19, R19, R19 ;  /* 0x000000131313a220 */ /* 0x004fca0000400000 */
[----:B------:R-:W-:Y:S02]  /*0fb0*/  STS [R14+0x100], R19 ;  /* 0x000100130e007388 */ /* 0x000fe40000000800 */
[----:B------:R-:W2:Y:S01]  /*0fc0*/  MUFU.EX2 R25, R6 ;  /* 0x0000000600197308 */ /* 0x000ea20000000800 */
[----:B0-----:R-:W-:-:S05]  /*0fd0*/  @!P1 FMUL R21, R21, R21 ;  /* 0x0000001515159220 */ /* 0x001fca0000400000 */
[----:B------:R-:W-:Y:S01]  /*0fe0*/  STS [R14+0x180], R21 ;  /* 0x000180150e007388 */ /* 0x000fe20000000800 */
[----:B-1----:R-:W-:Y:S01]  /*0ff0*/  @!P0 FMUL R23, R23, R23 ;  /* 0x0000001717178220 */ /* 0x002fe20000400000 */
[----:B------:R-:W-:-:S04]  /*1000*/  PLOP3.LUT P0, PT, PT, PT, PT, 0x8, 0x80 ;  /* 0x000000000080781c */ /* 0x000fc80003f0e170 */
[----:B------:R-:W-:Y:S01]  /*1010*/  STS [R14+0x200], R23 ;  /* 0x000200170e007388 */ /* 0x000fe20000000800 */
[----:B--2---:R-:W-:-:S05]  /*1020*/  @!P6 FMUL R25, R25, R25 ;  /* 0x000000191919e220 */ /* 0x004fca0000400000 */
[----:B------:R0:W-:Y:S02]  /*1030*/  STS [R14+0x280], R25 ;  /* 0x000280190e007388 */ /* 0x0001e40000000800 */
[----:B0-----:R-:W-:-:S07]  /*1040*/  IADD3 R14, PT, PT, R14, 0x400, RZ ;  /* 0x000004000e0e7810 */ /* 0x001fce0007ffe0ff */
.L_x_9:
[----:B------:R-:W-:Y:S05]  /*1050*/  BSYNC.RECONVERGENT B1 ;  /* 0x0000000000017941 */ /* 0x000fea0003800200 */
.L_x_8:
[----:B------:R-:W-:-:S13]  /*1060*/  ISETP.LT.OR P0, PT, R17, R0, P0 ;  /* 0x000000001100720c */ /* 0x000fda0000701670 */
[----:B------:R-:W-:Y:S05]  /*1070*/  @!P0 BRA `(.L_x_1) ;  /* 0x0000000000748947 */ /* 0x000fea0003800000 */
[----:B------:R-:W-:-:S05]  /*1080*/  IMAD.WIDE R2, R13, 0x4, R2 ;  /* 0x000000040d027825 */ /* 0x000fca00078e0202 */
[----:B------:R-:W2:Y:S04]  /*1090*/  LDG.E.CONSTANT R4, desc[UR8][R2.64+-0x100] ;  /* 0xffff000802047981 */ /* 0x000ea8000c1e9900 */
[----:B------:R-:W3:Y:S04]  /*10a0*/  LDG.E.CONSTANT R5, desc[UR8][R2.64+-0x80] ;  /* 0xffff800802057981 */ /* 0x000ee8000c1e9900 */
[----:B------:R-:W4:Y:S04]  /*10b0*/  LDG.E.CONSTANT R7, desc[UR8][R2.64] ;  /* 0x0000000802077981 */ /* 0x000f28000c1e9900 */
[----:B------:R-:W5:Y:S01]  /*10c0*/  LDG.E.CONSTANT R8, desc[UR8][R2.64+0x80] ;  /* 0x0000800802087981 */ /* 0x000f62000c1e9900 */
[----:B--2---:R-:W-:Y:S01]  /*10d0*/  FMUL R4, R4, 1.4426950216293334961 ;  /* 0x3fb8aa3b04047820 */ /* 0x004fe20000400000 */
[----:B---3--:R-:W-:-:S04]  /*10e0*/  FMUL R6, R5, 1.4426950216293334961 ;  /* 0x3fb8aa3b05067820 */ /* 0x008fc80000400000 */
[----:B------:R-:W-:Y:S01]  /*10f0*/  FSETP.GEU.AND P0, PT, R4, -126, PT ;  /* 0xc2fc00000400780b */ /* 0x000fe20003f0e000 */
[----:B----4-:R-:W-:Y:S01]  /*1100*/  FMUL R7, R7, 1.4426950216293334961 ;  /* 0x3fb8aa3b07077820 */ /* 0x010fe20000400000 */
[----:B------:R-:W-:Y:S01]  /*1110*/  FSETP.GEU.AND P1, PT, R6, -126, PT ;  /* 0xc2fc00000600780b */ /* 0x000fe20003f2e000 */
[----:B-----5:R-:W-:-:S03]  /*1120*/  FMUL R8, R8, 1.4426950216293334961 ;  /* 0x3fb8aa3b08087820 */ /* 0x020fc60000400000 */
[----:B------:R-:W-:Y:S02]  /*1130*/  FSETP.GEU.AND P2, PT, R7, -126, PT ;  /* 0xc2fc00000700780b */ /* 0x000fe40003f4e000 */
[----:B------:R-:W-:-:S05]  /*1140*/  FSETP.GEU.AND P3, PT, R8, -126, PT ;  /* 0xc2fc00000800780b */ /* 0x000fca0003f6e000 */
[----:B------:R-:W-:Y:S02]  /*1150*/  @!P0 FMUL R4, R4, 0.5 ;  /* 0x3f00000004048820 */ /* 0x000fe40000400000 */
[----:B------:R-:W-:Y:S02]  /*1160*/  @!P1 FMUL R6, R6, 0.5 ;  /* 0x3f00000006069820 */ /* 0x000fe40000400000 */
[----:B------:R-:W0:Y:S02]  /*1170*/  MUFU.EX2 R5, R4 ;  /* 0x0000000400057308 */ /* 0x000e240000000800 */
[----:B------:R-:W-:Y:S02]  /*1180*/  @!P2 FMUL R7, R7, 0.5 ;  /* 0x3f0000000707a820 */ /* 0x000fe40000400000 */
[----:B------:R-:W-:-:S04]  /*1190*/  @!P3 FMUL R8, R8, 0.5 ;  /* 0x3f0000000808b820 */ /* 0x000fc80000400000 */
[----:B------:R-:W1:Y:S08]  /*11a0*/  MUFU.EX2 R3, R6 ;  /* 0x0000000600037308 */ /* 0x000e700000000800 */
[----:B------:R-:W2:Y:S01]  /*11b0*/  MUFU.EX2 R9, R7 ;  /* 0x0000000700097308 */ /* 0x000ea20000000800 */
[----:B0-----:R-:W-:-:S05]  /*11c0*/  @!P0 FMUL R5, R5, R5 ;  /* 0x0000000505058220 */ /* 0x001fca0000400000 */
[----:B------:R0:W-:Y:S02]  /*11d0*/  STS [R14+-0x100], R5 ;  /* 0xffff00050e007388 */ /* 0x0001e40000000800 */
[----:B------:R-:W3:Y:S01]  /*11e0*/  MUFU.EX2 R13, R8 ;  /* 0x00000008000d7308 */ /* 0x000ee20000000800 */
[----:B-1----:R-:W-:-:S05]  /*11f0*/  @!P1 FMUL R3, R3, R3 ;  /* 0x0000000303039220 */ /* 0x002fca0000400000 */
[----:B------:R0:W-:Y:S01]  /*1200*/  STS [R14+-0x80], R3 ;  /* 0xffff80030e007388 */ /* 0x0001e20000000800 */
[----:B--2---:R-:W-:-:S05]  /*1210*/  @!P2 FMUL R9, R9, R9 ;  /* 0x000000090909a220 */ /* 0x004fca0000400000 */
[----:B------:R0:W-:Y:S01]  /*1220*/  STS [R14], R9 ;  /* 0x000000090e007388 */ /* 0x0001e20000000800 */
[----:B---3--:R-:W-:-:S05]  /*1230*/  @!P3 FMUL R13, R13, R13 ;  /* 0x0000000d0d0db220 */ /* 0x008fca0000400000 */
[----:B------:R0:W-:Y:S02]  /*1240*/  STS [R14+0x80], R13 ;  /* 0x0000800d0e007388 */ /* 0x0001e40000000800 */
.L_x_1:
[----:B------:R-:W-:Y:S05]  /*1250*/  BSYNC.RECONVERGENT B0 ;  /* 0x0000000000007941 */ /* 0x000fea0003800200 */
.L_x_0:
[----:B------:R-:W-:Y:S01]  /*1260*/  ISETP.GE.AND P0, PT, R11, R0, PT ;  /* 0x000000000b00720c */ /* 0x000fe20003f06270 */
[----:B------:R-:W-:Y:S01]  /*1270*/  NOP ;  /* 0x0000000000007918 */ /* 0x000fe20000000000 */
[----:B------:R-:W-:Y:S01]  /*1280*/  BSSY.RECONVERGENT B0, `(.L_x_10) ;  /* 0x0000076000007945 */ /* 0x000fe20003800200 */
[----:B0-----:R-:W-:-:S10]  /*1290*/  HFMA2 R14, -RZ, RZ, 0, 0 ;  /* 0x00000000ff0e7431 */ /* 0x001fd400000001ff */
[----:B------:R-:W-:Y:S05]  /*12a0*/  @P0 BRA `(.L_x_11) ;  /* 0x0000000400cc0947 */ /* 0x000fea0003800000 */
[----:B------:R-:W-:Y:S01]  /*12b0*/  LOP3.LUT R3, RZ, R11, RZ, 0x33, !PT ;  /* 0x0000000bff037212 */ /* 0x000fe200078e33ff */
[----:B------:R-:W-:Y:S01]  /*12c0*/  BSSY.RECONVERGENT B1, `(.L_x_12) ;  /* 0x0000038000017945 */ /* 0x000fe20003800200 */
[----:B------:R-:W-:Y:S02]  /*12d0*/  MOV R14, RZ ;  /* 0x000000ff000e7202 */ /* 0x000fe40000000f00 */
[----:B------:R-:W-:-:S04]  /*12e0*/  IADD3 R3, PT, PT, R3, R0, RZ ;  /* 0x0000000003037210 */ /* 0x000fc80007ffe0ff */
[C---:B------:R-:W-:Y:S02]  /*12f0*/  ISETP.GE.U32.AND P0, PT, R3.reuse, 0x1e0, PT ;  /* 0x000001e00300780c */ /* 0x040fe40003f06070 */
[----:B------:R-:W-:Y:S02]  /*1300*/  LEA.HI R2, R3, 0x1, RZ, 0x1b ;  /* 0x0000000103027811 */ /* 0x000fe400078fd8ff */
[----:B------:R-:W-:Y:S02]  /*1310*/  MOV R3, R11 ;  /* 0x0000000b00037202 */ /* 0x000fe40000000f00 */
[----:B------:R-:W-:-:S04]  /*1320*/  LOP3.LUT R19, R2, 0xf, RZ, 0xc0, !PT ;  /* 0x0000000f02137812 */ /* 0x000fc800078ec0ff */
[----:B------:R-:W-:-:S03]  /*1330*/  ISETP.NE.AND P1, PT, R19, RZ, PT ;  /* 0x000000ff1300720c */ /* 0x000fc60003f25270 */
[----:B------:R-:W-:Y:S10]  /*1340*/  @!P0 BRA `(.L_x_13) ;  /* 0x0000000000bc8947 */ /* 0x000ff40003800000 */
[----:B------:R-:W0:Y:S01]  /*1350*/  S2UR UR5, SR_CgaCtaId ;  /* 0x00000000000579c3 */ /* 0x000e220000008800 */
[----:B------:R-:W-:Y:S01]  /*1360*/  UMOV UR4, 0x400 ;  /* 0x0000040000047882 */ /* 0x000fe20000000000 */
[----:B------:R-:W-:Y:S01]  /*1370*/  IADD3 R3, PT, PT, R11, R12, RZ ;  /* 0x0000000c0b037210 */ /* 0x000fe20007ffe0ff */
[----:B------:R-:W-:Y:S01]  /*1380*/  IMAD.MOV.U32 R14, RZ, RZ, RZ ;  /* 0x000000ffff0e7224 */ /* 0x000fe200078e00ff */
[----:B------:R-:W-:-:S04]  /*1390*/  LOP3.LUT R7, R2, 0xffffff0, RZ, 0xc0, !PT ;  /* 0x0ffffff002077812 */ /* 0x000fc800078ec0ff */
[----:B------:R-:W-:Y:S01]  /*13a0*/  IADD3 R7, PT, PT, -R7, RZ, RZ ;  /* 0x000000ff07077210 */ /* 0x000fe20007ffe1ff */
[----:B0-----:R-:W-:-:S06]  /*13b0*/  ULEA UR4, UR5, UR4, 0x18 ;  /* 0x0000000405047291 */ /* 0x001fcc000f8ec0ff */
[----:B------:R-:W-:Y:S02]  /*13c0*/  LEA R4, R3, UR4, 0x2 ;  /* 0x0000000403047c11 */ /* 0x000fe4000f8e10ff */
[----:B------:R-:W-:Y:S02]  /*13d0*/  MOV R3, R11 ;  /* 0x0000000b00037202 */ /* 0x000fe40000000f00 */
[----:B------:R-:W-:-:S07]  /*13e0*/  IADD3 R4, PT, PT, R4, 0x400, RZ ;  /* 0x0000040004047810 */ /* 0x000fce0007ffe0ff */
.L_x_14:
[----:B------:R-:W0:Y:S01]  /*13f0*/  LDS R15, [R4+-0x400] ;  /* 0xfffc0000040f7984 */ /* 0x000e220000000800 */
[----:B------:R-:W-:Y:S02]  /*1400*/  IADD3 R7, PT, PT, R7, 0x10, RZ ;  /* 0x0000001007077810 */ /* 0x000fe40007ffe0ff */
[----:B------:R-:W-:Y:S01]  /*1410*/  IADD3 R3, PT, PT, R3, 0x200, RZ ;  /* 0x0000020003037810 */ /* 0x000fe20007ffe0ff */
[----:B------:R-:W1:Y:S01]  /*1420*/  LDS R16, [R4+-0x380] ;  /* 0xfffc800004107984 */ /* 0x000e620000000800 */
[----:B------:R-:W-:-:S03]  /*1430*/  ISETP.NE.AND P0, PT, R7, RZ, PT ;  /* 0x000000ff0700720c */ /* 0x000fc60003f05270 */
[----:B------:R-:W2:Y:S04]  /*1440*/  LDS R17, [R4+-0x300] ;  /* 0xfffd000004117984 */ /* 0x000ea80000000800 */
[----:B------:R-:W3:Y:S04]  /*1450*/  LDS R18, [R4+-0x280] ;  /* 0xfffd800004127984 */ /* 0x000ee80000000800 */
[----:B------:R-:W4:Y:S04]  /*1460*/  LDS R21, [R4+-0x200] ;  /* 0xfffe000004157984 */ /* 0x000f280000000800 */
[----:B------:R-:W5:Y:S04]  /*1470*/  LDS R6, [R4+-0x180] ;  /* 0xfffe800004067984 */ /* 0x000f680000000800 */
[----:B------:R-:W5:Y:S04]  /*1480*/  LDS R5, [R4+-0x100] ;  /* 0xffff000004057984 */ /* 0x000f680000000800 */
[----:B------:R-:W5:Y:S04]  /*1490*/  LDS R13, [R4+-0x80] ;  /* 0xffff8000040d7984 */ /* 0x000f680000000800 */
[----:B------:R-:W5:Y:S04]  /*14a0*/  LDS R9, [R4] ;  /* 0x0000000004097984 */ /* 0x000f680000000800 */
[----:B------:R-:W5:Y:S01]  /*14b0*/  LDS R8, [R4+0x80] ;  /* 0x0000800004087984 */ /* 0x000f620000000800 */
[----:B0-----:R-:W-:-:S03]  /*14c0*/  FADD R15, R15, R14 ;  /* 0x0000000e0f0f7221 */ /* 0x001fc60000000000 */
[----:B------:R-:W-:Y:S01]  /*14d0*/  LDS R20, [R4+0x380] ;  /* 0x0003800004147984 */ /* 0x000fe20000000800 */
[----:B-1----:R-:W-:-:S03]  /*14e0*/  FADD R16, R15, R16 ;  /* 0x000000100f107221 */ /* 0x002fc60000000000 */
[----:B------:R-:W0:Y:S01]  /*14f0*/  LDS R14, [R4+0x100] ;  /* 0x00010000040e7984 */ /* 0x000e220000000800 */
[----:B--2---:R-:W-:-:S03]  /*1500*/  FADD R17, R16, R17 ;  /* 0x0000001110117221 */ /* 0x004fc60000000000 */
[----:B------:R-:W1:Y:S01]  /*1510*/  LDS R15, [R4+0x180] ;  /* 0x00018000040f7984 */ /* 0x000e620000000800 */
[----:B---3--:R-:W-:-:S03]  /*1520*/  FADD R18, R17, R18 ;  /* 0x0000001211127221 */ /* 0x008fc60000000000 */
[----:B------:R-:W2:Y:S01]  /*1530*/  LDS R16, [R4+0x200] ;  /* 0x0002000004107984 */ /* 0x000ea20000000800 */
[----:B----4-:R-:W-:-:S03]  /*1540*/  FADD R21, R18, R21 ;  /* 0x0000001512157221 */ /* 0x010fc60000000000 */
[----:B------:R-:W3:Y:S01]  /*1550*/  LDS R17, [R4+0x280] ;  /* 0x0002800004117984 */ /* 0x000ee20000000800 */
[----:B-----5:R-:W-:-:S03]  /*1560*/  FADD R6, R21, R6 ;  /* 0x0000000615067221 */ /* 0x020fc60000000000 */
[----:B------:R4:W5:Y:S01]  /*1570*/  LDS R18, [R4+0x300] ;  /* 0x0003000004127984 */ /* 0x0009620000000800 */
[----:B------:R-:W-:-:S04]  /*1580*/  FADD R6, R6, R5 ;  /* 0x0000000506067221 */ /* 0x000fc80000000000 */
[----:B------:R-:W-:Y:S01]  /*1590*/  FADD R6, R6, R13 ;  /* 0x0000000d06067221 */ /* 0x000fe20000000000 */
[----:B----4-:R-:W-:-:S03]  /*15a0*/  IADD3 R4, PT, PT, R4, 0x800, RZ ;  /* 0x0000080004047810 */ /* 0x010fc60007ffe0ff */
[----:B------:R-:W-:-:S04]  /*15b0*/  FADD R9, R6, R9 ;  /* 0x0000000906097221 */ /* 0x000fc80000000000 */
[----:B------:R-:W-:-:S04]  /*15c0*/  FADD R9, R9, R8 ;  /* 0x0000000809097221 */ /* 0x000fc80000000000 */
[----:B0-----:R-:W-:-:S04]  /*15d0*/  FADD R14, R9, R14 ;  /* 0x0000000e090e7221 */ /* 0x001fc80000000000 */
[----:B-1----:R-:W-:-:S04]  /*15e0*/  FADD R15, R14, R15 ;  /* 0x0000000f0e0f7221 */ /* 0x002fc80000000000 */
[----:B--2---:R-:W-:-:S04]  /*15f0*/  FADD R16, R15, R16 ;  /* 0x000000100f107221 */ /* 0x004fc80000000000 */
[----:B---3--:R-:W-:-:S04]  /*1600*/  FADD R17, R16, R17 ;  /* 0x0000001110117221 */ /* 0x008fc80000000000 */
[----:B-----5:R-:W-:-:S04]  /*1610*/  FADD R17, R17, R18 ;  /* 0x0000001211117221 */ /* 0x020fc80000000000 */
[----:B------:R-:W-:Y:S01]  /*1620*/  FADD R14, R17, R20 ;  /* 0x00000014110e7221 */ /* 0x000fe20000000000 */
[----:B------:R-:W-:Y:S06]  /*1630*/  @P0 BRA `(.L_x_14) ;  /* 0xfffffffc006c0947 */ /* 0x000fec000383ffff */
.L_x_13:
[----:B------:R-:W-:Y:S05]  /*1640*/  BSYNC.RECONVERGENT B1 ;  /* 0x0000000000017941 */ /* 0x000fea0003800200 */
.L_x_12:
[----:B------:R-:W-:Y:S05]  /*1650*/  @!P1 BRA `(.L_x_11) ;  /* 0x0000000000e09947 */ /* 0x000fea0003800000 */
[----:B------:R-:W0:Y:S01]  /*1660*/  S2R R5, SR_CgaCtaId ;  /* 0x0000000000057919 */ /* 0x000e220000008800 */
[----:B------:R-:W-:Y:S01]  /*1670*/  ISETP.GE.U32.AND P0, PT, R19, 0x8, PT ;  /* 0x000000081300780c */ /* 0x000fe20003f06070 */
[----:B------:R-:W-:Y:S01]  /*1680*/  BSSY.RECONVERGENT B1, `(.L_x_15) ;  /* 0x000001a000017945 */ /* 0x000fe20003800200 */
[----:B------:R-:W-:Y:S02]  /*1690*/  MOV R4, 0x400 ;  /* 0x0000040000047802 */ /* 0x000fe40000000f00 */
[----:B------:R-:W-:-:S04]  /*16a0*/  LOP3.LUT R16, R2, 0x7, RZ, 0xc0, !PT ;  /* 0x0000000702107812 */ /* 0x000fc800078ec0ff */
[----:B------:R-:W-:Y:S02]  /*16b0*/  ISETP.NE.AND P1, PT, R16, RZ, PT ;  /* 0x000000ff1000720c */ /* 0x000fe40003f25270 */
[----:B0-----:R-:W-:Y:S02]  /*16c0*/  LEA R4, R5, R4, 0x18 ;  /* 0x0000000405047211 */ /* 0x001fe400078ec0ff */
[----:B------:R-:W-:-:S04]  /*16d0*/  SHF.L.U32 R5, R12, 0x2, RZ ;  /* 0x000000020c057819 */ /* 0x000fc800000006ff */
[----:B------:R-:W-:Y:S01]  /*16e0*/  IADD3 R6, PT, PT, R4, R5, RZ ;  /* 0x0000000504067210 */ /* 0x000fe20007ffe0ff */
[----:B------:R-:W-:Y:S06]  /*16f0*/  @!P0 BRA `(.L_x_16) ;  /* 0x0000000000488947 */ /* 0x000fec0003800000 */
[C---:B------:R-:W-:Y:S02]  /*1700*/  LEA R7, R3.reuse, R6, 0x2 ;  /* 0x0000000603077211 */ /* 0x040fe400078e10ff */
[----:B------:R-:W-:-:S03]  /*1710*/  IADD3 R3, PT, PT, R3, 0x100, RZ ;  /* 0x0000010003037810 */ /* 0x000fc60007ffe0ff */
[----:B------:R-:W0:Y:S04]  /*1720*/  LDS R9, [R7] ;  /* 0x0000000007097984 */ /* 0x000e280000000800 */
[----:B------:R-:W1:Y:S04]  /*1730*/  LDS R8, [R7+0x80] ;  /* 0x0000800007087984 */ /* 0x000e680000000800 */
[----:B------:R-:W2:Y:S04]  /*1740*/  LDS R13, [R7+0x100] ;  /* 0x00010000070d7984 */ /* 0x000ea80000000800 */
[----:B------:R-:W3:Y:S04]  /*1750*/  LDS R15, [R7+0x180] ;  /* 0x00018000070f7984 */ /* 0x000ee80000000800 */
[----:B------:R-:W4:Y:S04]  /*1760*/  LDS R17, [R7+0x200] ;  /* 0x0002000007117984 */ /* 0x000f280000000800 */
[----:B------:R-:W5:Y:S04]  /*1770*/  LDS R19, [R7+0x280] ;  /* 0x0002800007137984 */ /* 0x000f680000000800 */
[----:B------:R-:W5:Y:S04]  /*1780*/  LDS R21, [R7+0x300] ;  /* 0x0003000007157984 */ /* 0x000f680000000800 */
[----:B------:R-:W5:Y:S01]  /*1790*/  LDS R23, [R7+0x380] ;  /* 0x0003800007177984 */ /* 0x000f620000000800 */
[----:B0-----:R-:W-:-:S04]  /*17a0*/  FADD R9, R14, R9 ;  /* 0x000000090e097221 */ /* 0x001fc80000000000 */
[----:B-1----:R-:W-:-:S04]  /*17b0*/  FADD R8, R9, R8 ;  /* 0x0000000809087221 */ /* 0x002fc80000000000 */
[----:B--2---:R-:W-:-:S04]  /*17c0*/  FADD R8, R8, R13 ;  /* 0x0000000d08087221 */ /* 0x004fc80000000000 */
[----:B---3--:R-:W-:-:S04]  /*17d0*/  FADD R8, R8, R15 ;  /* 0x0000000f08087221 */ /* 0x008fc80000000000 */
[----:B----4-:R-:W-:-:S04]  /*17e0*/  FADD R8, R8, R17 ;  /* 0x0000001108087221 */ /* 0x010fc80000000000 */
[----:B-----5:R-:W-:-:S04]  /*17f0*/  FADD R8, R8, R19 ;  /* 0x0000001308087221 */ /* 0x020fc80000000000 */
[----:B------:R-:W-:-:S04]  /*1800*/  FADD R8, R8, R21 ;  /* 0x0000001508087221 */ /* 0x000fc80000000000 */
[----:B------:R-:W-:-:S07]  /*1810*/  FADD R14, R8, R23 ;  /* 0x00000017080e7221 */ /* 0x000fce0000000000 */
.L_x_16:
[----:B------:R-:W-:Y:S05]  /*1820*/  BSYNC.RECONVERGENT B1 ;  /* 0x0000000000017941 */ /* 0x000fea0003800200 */
.L_x_15:
[----:B------:R-:W-:Y:S05]  /*1830*/  @!P1 BRA `(.L_x_11) ;  /* 0x0000000000689947 */ /* 0x000fea0003800000 */
[----:B------:R-:W-:Y:S01]  /*1840*/  ISETP.GE.U32.AND P0, PT, R16, 0x4, PT ;  /* 0x000000041000780c */ /* 0x000fe20003f06070 */
[----:B------:R-:W-:Y:S01]  /*1850*/  BSSY.RECONVERGENT B1, `(.L_x_17) ;  /* 0x000000e000017945 */ /* 0x000fe20003800200 */
[----:B------:R-:W-:-:S04]  /*1860*/  LOP3.LUT R2, R2, 0x3, RZ, 0xc0, !PT ;  /* 0x0000000302027812 */ /* 0x000fc800078ec0ff */
[----:B------:R-:W-:-:S07]  /*1870*/  ISETP.NE.AND P1, PT, R2, RZ, PT ;  /* 0x000000ff0200720c */ /* 0x000fce0003f25270 */
[----:B------:R-:W-:Y:S06]  /*1880*/  @!P0 BRA `(.L_x_18) ;  /* 0x0000000000288947 */ /* 0x000fec0003800000 */
[C---:B------:R-:W-:Y:S01]  /*1890*/  IMAD R6, R3.reuse, 0x4, R6 ;  /* 0x0000000403067824 */ /* 0x040fe200078e0206 */
[----:B------:R-:W-:-:S04]  /*18a0*/  IADD3 R3, PT, PT, R3, 0x80, RZ ;  /* 0x0000008003037810 */ /* 0x000fc80007ffe0ff */
[----:B------:R-:W0:Y:S04]  /*18b0*/  LDS R7, [R6] ;  /* 0x0000000006077984 */ /* 0x000e280000000800 */
[----:B------:R-:W1:Y:S04]  /*18c0*/  LDS R8, [R6+0x80] ;  /* 0x0000800006087984 */ /* 0x000e680000000800 */
[----:B------:R-:W2:Y:S04]  /*18d0*/  LDS R16, [R6+0x100] ;  /* 0x0001000006107984 */ /* 0x000ea80000000800 */
[----:B------:R-:W3:Y:S01]  /*18e0*/  LDS R18, [R6+0x180] ;  /* 0x0001800006127984 */ /* 0x000ee20000000800 */
[----:B0-----:R-:W-:-:S04]  /*18f0*/  FADD R7, R14, R7 ;  /* 0x000000070e077221 */ /* 0x001fc80000000000 */
[----:B-1----:R-:W-:-:S04]  /*1900*/  FADD R7, R7, R8 ;  /* 0x0000000807077221 */ /* 0x002fc80000000000 */
[----:B--2---:R-:W-:-:S04]  /*1910*/  FADD R7, R7, R16 ;  /* 0x0000001007077221 */ /* 0x004fc80000000000 */
[----:B---3--:R-:W-:-:S07]  /*1920*/  FADD R14, R7, R18 ;  /* 0x00000012070e7221 */ /* 0x008fce0000000000 */
.L_x_18:
[----:B------:R-:W-:Y:S05]  /*1930*/  BSYNC.RECONVERGENT B1 ;  /* 0x0000000000017941 */ /* 0x000fea0003800200 */
.L_x_17:
[----:B------:R-:W-:Y:S05]  /*1940*/  @!P1 BRA `(.L_x_11) ;  /* 0x0000000000249947 */ /* 0x000fea0003800000 */
[----:B------:R-:W-:Y:S02]  /*1950*/  LEA R5, R3, R5, 0x2 ;  /* 0x0000000503057211 */ /* 0x000fe400078e10ff */
[----:B------:R-:W-:Y:S02]  /*1960*/  IADD3 R2, PT, PT, -R2, RZ, RZ ;  /* 0x000000ff02027210 */ /* 0x000fe40007ffe1ff */
[----:B------:R-:W-:-:S07]  /*1970*/  IADD3 R4, PT, PT, R4, R5, RZ ;  /* 0x0000000504047210 */ /* 0x000fce0007ffe0ff */
.L_x_19:
[----:B------:R0:W1:Y:S01]  /*1980*/  LDS R3, [R4] ;  /* 0x0000000004037984 */ /* 0x0000620000000800 */
[----:B------:R-:W-:-:S04]  /*1990*/  IADD3 R2, PT, PT, R2, 0x1, RZ ;  /* 0x0000000102027810 */ /* 0x000fc80007ffe0ff */
[----:B------:R-:W-:Y:S02]  /*19a0*/  ISETP.NE.AND P0, PT, R2, RZ, PT ;  /* 0x000000ff0200720c */ /* 0x000fe40003f05270 */
[----:B0-----:R-:W-:Y:S01]  /*19b0*/  IADD3 R4, PT, PT, R4, 0x80, RZ ;  /* 0x0000008004047810 */ /* 0x001fe20007ffe0ff */
[----:B-1----:R-:W-:-:S10]  /*19c0*/  FADD R14, R3, R14 ;  /* 0x0000000e030e7221 */ /* 0x002fd40000000000 */
[----:B------:R-:W-:Y:S05]  /*19d0*/  @P0 BRA `(.L_x_19) ;  /* 0xfffffffc00e80947 */ /* 0x000fea000383ffff */
.L_x_11:
[----:B------:R-:W-:Y:S05]  /*19e0*/  BSYNC.RECONVERGENT B0 ;  /* 0x0000000000007941 */ /* 0x000fea0003800200 */
.L_x_10:
[----:B------:R-:W0:Y:S01]  /*19f0*/  SHFL.BFLY PT, R3, R14, 0x10, 0x1f ;  /* 0x0e001f000e037f89 */ /* 0x000e2200000e0000 */
[----:B------:R-:W-:Y:S01]  /*1a00*/  BSSY.RECONVERGENT B0, `(.L_x_20) ;  /* 0x0000017000007945 */ /* 0x000fe20003800200 */
[----:B------:R-:W-:Y:S01]  /*1a10*/  ISETP.GE.AND P3, PT, R11, R0, PT ;  /* 0x000000000b00720c */ /* 0x000fe20003f66270 */
[----:B0-----:R-:W-:-:S05]  /*1a20*/  FADD R3, R3, R14 ;  /* 0x0000000e03037221 */ /* 0x001fca0000000000 */
[----:B------:R-:W0:Y:S02]  /*1a30*/  SHFL.BFLY PT, R2, R3, 0x8, 0x1f ;  /* 0x0d001f0003027f89 */ /* 0x000e2400000e0000 */
[----:B0-----:R-:W-:-:S05]  /*1a40*/  FADD R2, R3, R2 ;  /* 0x0000000203027221 */ /* 0x001fca0000000000 */
[----:B------:R-:W0:Y:S02]  /*1a50*/  SHFL.BFLY PT, R5, R2, 0x4, 0x1f ;  /* 0x0c801f0002057f89 */ /* 0x000e2400000e0000 */
[----:B0-----:R-:W-:-:S05]  /*1a60*/  FADD R5, R2, R5 ;  /* 0x0000000502057221 */ /* 0x001fca0000000000 */
[----:B------:R-:W0:Y:S02]  /*1a70*/  SHFL.BFLY PT, R4, R5, 0x2, 0x1f ;  /* 0x0c401f0005047f89 */ /* 0x000e2400000e0000 */
[----:B0-----:R-:W-:-:S05]  /*1a80*/  FADD R4, R5, R4 ;  /* 0x0000000405047221 */ /* 0x001fca0000000000 */
[----:B------:R-:W0:Y:S02]  /*1a90*/  SHFL.BFLY PT, R7, R4, 0x1, 0x1f ;  /* 0x0c201f0004077f89 */ /* 0x000e2400000e0000 */
[----:B0-----:R-:W-:-:S05]  /*1aa0*/  FADD R7, R4, R7 ;  /* 0x0000000704077221 */ /* 0x001fca0000000000 */
[----:B------:R-:W-:-:S04]  /*1ab0*/  IADD3 R6, PT, PT, R7, 0x1800000, RZ ;  /* 0x0180000007067810 */ /* 0x000fc80007ffe0ff */
[----:B------:R-:W-:-:S04]  /*1ac0*/  LOP3.LUT R6, R6, 0x7f800000, RZ, 0xc0, !PT ;  /* 0x7f80000006067812 */ /* 0x000fc800078ec0ff */
[----:B------:R-:W-:-:S13]  /*1ad0*/  ISETP.GT.U32.AND P0, PT, R6, 0x1ffffff, PT ;  /* 0x01ffffff0600780c */ /* 0x000fda0003f04070 */
[----:B------:R-:W-:Y:S05]  /*1ae0*/  @P0 BRA `(.L_x_21) ;  /* 0x0000000000100947 */ /* 0x000fea0003800000 */
[----:B------:R-:W-:-:S07]  /*1af0*/  MOV R4, 0x1b10 ;  /* 0x00001b1000047802 */ /* 0x000fce0000000f00 */
[----:B------:R-:W-:Y:S05]  /*1b00*/  CALL.REL.NOINC `($__internal_0_$__cuda_sm20_rcp_rn_f32_slowpath) ;  /* 0x0000000800ac7944 */ /* 0x000fea0003c00000 */
[----:B------:R-:W-:Y:S01]  /*1b10*/  MOV R0, R3 ;  /* 0x0000000300007202 */ /* 0x000fe20000000f00 */
[----:B------:R-:W-:Y:S06]  /*1b20*/  BRA `(.L_x_22) ;  /* 0x0000000000107947 */ /* 0x000fec0003800000 */
.L_x_21:
[----:B------:R-:W0:Y:S02]  /*1b30*/  MUFU.RCP R0, R7 ;  /* 0x0000000700007308 */ /* 0x000e240000001000 */
[----:B0-----:R-:W-:-:S04]  /*1b40*/  FFMA R2, R7, R0, -1 ;  /* 0xbf80000007027423 */ /* 0x001fc80000000000 */
[----:B------:R-:W-:-:S04]  /*1b50*/  FADD.FTZ R3, -R2, -RZ ;  /* 0x800000ff02037221 */ /* 0x000fc80000010100 */
[----:B------:R-:W-:-:S07]  /*1b60*/  FFMA R0, R0, R3, R0 ;  /* 0x0000000300007223 */ /* 0x000fce0000000000 */
.L_x_22:
[----:B------:R-:W-:Y:S05]  /*1b70*/  BSYNC.RECONVERGENT B0 ;  /* 0x0000000000007941 */ /* 0x000fea0003800200 */
.L_x_20:
[----:B------:R-:W-:Y:S05]  /*1b80*/  @P3 EXIT ;  /* 0x000000000000394d */ /* 0x000fea0003800000 */
[----:B------:R-:W0:Y:S01]  /*1b90*/  LDC R14, c[0x0][0x38c] ;  /* 0x0000e300ff0e7b82 */ /* 0x000e220000000800 */
[----:B------:R-:W-:Y:S01]  /*1ba0*/  LOP3.LUT R3, RZ, R11, RZ, 0x33, !PT ;  /* 0x0000000bff037212 */ /* 0x000fe200078e33ff */
[----:B------:R-:W-:Y:S03]  /*1bb0*/  BSSY.RECONVERGENT B0, `(.L_x_23) ;  /* 0x000001b000007945 */ /* 0x000fe60003800200 */
[----:B0-----:R-:W-:-:S04]  /*1bc0*/  IADD3 R4, PT, PT, R3, R14, RZ ;  /* 0x0000000e03047210 */ /* 0x001fc80007ffe0ff */
[C---:B------:R-:W-:Y:S02]  /*1bd0*/  LOP3.LUT R2, R4.reuse, 0x60, RZ, 0xc0, !PT ;  /* 0x0000006004027812 */ /* 0x040fe400078ec0ff */
[----:B------:R-:W-:Y:S02]  /*1be0*/  ISETP.GE.U32.AND P1, PT, R4, 0x60, PT ;  /* 0x000000600400780c */ /* 0x000fe40003f26070 */
[----:B------:R-:W-:-:S13]  /*1bf0*/  ISETP.NE.AND P0, PT, R2, 0x60, PT ;  /* 0x000000600200780c */ /* 0x000fda0003f05270 */
[----:B------:R-:W-:Y:S05]  /*1c00*/  @!P0 BRA `(.L_x_24) ;  /* 0x0000000000548947 */ /* 0x000fea0003800000 */
[----:B------:R-:W0:Y:S01]  /*1c10*/  S2UR UR5, SR_CgaCtaId ;  /* 0x00000000000579c3 */ /* 0x000e220000008800 */
[----:B------:R-:W-:Y:S01]  /*1c20*/  LEA.HI R4, R4, 0x1, RZ, 0x1b ;  /* 0x0000000104047811 */ /* 0x000fe200078fd8ff */
[----:B------:R-:W-:Y:S01]  /*1c30*/  UMOV UR4, 0x400 ;  /* 0x0000040000047882 */ /* 0x000fe20000000000 */
[C---:B------:R-:W-:Y:S02]  /*1c40*/  IMAD.IADD R5, R11.reuse, 0x1, R12 ;  /* 0x000000010b057824 */ /* 0x040fe400078e020c */
[----:B------:R-:W-:Y:S01]  /*1c50*/  SHF.L.U32 R6, R4, 0x5, RZ ;  /* 0x0000000504067819 */ /* 0x000fe200000006ff */
[----:B------:R-:W-:Y:S01]  /*1c60*/  IMAD R7, R10, R14, R11 ;  /* 0x0000000e0a077224 */ /* 0x000fe200078e020b */
[----:B------:R-:W-:Y:S01]  /*1c70*/  LOP3.LUT R4, R4, 0x3, RZ, 0xc0, !PT ;  /* 0x0000000304047812 */ /* 0x000fe200078ec0ff */
[----:B------:R-:W1:Y:S01]  /*1c80*/  LDC.64 R2, c[0x0][0x390] ;  /* 0x0000e400ff027b82 */ /* 0x000e620000000a00 */
[----:B------:R-:W-:Y:S02]  /*1c90*/  LOP3.LUT R11, R11, 0x60, R6, 0xf8, !PT ;  /* 0x000000600b0b7812 */ /* 0x000fe400078ef806 */
[----:B------:R-:W-:Y:S01]  /*1ca0*/  IADD3 R8, PT, PT, -R4, RZ, RZ ;  /* 0x000000ff04087210 */ /* 0x000fe20007ffe1ff */
[----:B0-----:R-:W-:-:S06]  /*1cb0*/  ULEA UR4, UR5, UR4, 0x18 ;  /* 0x0000000405047291 */ /* 0x001fcc000f8ec0ff */
[----:B------:R-:W-:-:S07]  /*1cc0*/  LEA R6, R5, UR4, 0x2 ;  /* 0x0000000405067c11 */ /* 0x000fce000f8e10ff */
.L_x_25:
[----:B0-----:R0:W2:Y:S01]  /*1cd0*/  LDS R9, [R6] ;  /* 0x0000000006097984 */ /* 0x0010a20000000800 */
[C---:B-1----:R-:W-:Y:S01]  /*1ce0*/  IMAD.WIDE R4, R7.reuse, 0x4, R2 ;  /* 0x0000000407047825 */ /* 0x042fe200078e0202 */
[----:B------:R-:W-:Y:S02]  /*1cf0*/  IADD3 R8, PT, PT, R8, 0x1, RZ ;  /* 0x0000000108087810 */ /* 0x000fe40007ffe0ff */
[----:B------:R-:W-:Y:S02]  /*1d00*/  IADD3 R7, PT, PT, R7, 0x20, RZ ;  /* 0x0000002007077810 */ /* 0x000fe40007ffe0ff */
[----:B------:R-:W-:Y:S02]  /*1d10*/  ISETP.NE.AND P0, PT, R8, RZ, PT ;  /* 0x000000ff0800720c */ /* 0x000fe40003f05270 */
[----:B0-----:R-:W-:Y:S01]  /*1d20*/  IADD3 R6, PT, PT, R6, 0x80, RZ ;  /* 0x0000008006067810 */ /* 0x001fe20007ffe0ff */
[----:B--2---:R-:W-:-:S05]  /*1d30*/  FMUL R9, R9, R0 ;  /* 0x0000000009097220 */ /* 0x004fca0000400000 */
[----:B------:R0:W-:Y:S05]  /*1d40*/  STG.E desc[UR8][R4.64], R9 ;  /* 0x0000000904007986 */ /* 0x0001ea000c101908 */
[----:B------:R-:W-:Y:S05]  /*1d50*/  @P0 BRA `(.L_x_25) ;  /* 0xfffffffc00dc0947 */ /* 0x000fea000383ffff */
.L_x_24:
[----:B------:R-:W-:Y:S05]  /*1d60*/  BSYNC.RECONVERGENT B0 ;  /* 0x0000000000007941 */ /* 0x000fea0003800200 */
.L_x_23:
[----:B------:R-:W-:Y:S05]  /*1d70*/  @!P1 EXIT ;  /* 0x000000000000994d */ /* 0x000fea0003800000 */
[----:B------:R-:W1:Y:S01]  /*1d80*/  S2UR UR7, SR_CgaCtaId ;  /* 0x00000000000779c3 */ /* 0x000e620000008800 */
[----:B------:R-:W2:Y:S01]  /*1d90*/  LDCU.64 UR4, c[0x0][0x390] ;  /* 0x00007200ff0477ac */ /* 0x000ea20008000a00 */
[C---:B------:R-:W-:Y:S01]  /*1da0*/  IADD3 R2, PT, PT, -R11.reuse, R14, RZ ;  /* 0x0000000e0b027210 */ /* 0x040fe20007ffe1ff */
[----:B------:R-:W-:Y:S01]  /*1db0*/  BSSY.RECONVERGENT B0, `(.L_x_26) ;  /* 0x000004c000007945 */ /* 0x000fe20003800200 */
[----:B------:R-:W-:Y:S01]  /*1dc0*/  IADD3 R12, PT, PT, R11, R12, RZ ;  /* 0x0000000c0b0c7210 */ /* 0x000fe20007ffe0ff */
[----:B------:R-:W-:Y:S01]  /*1dd0*/  UMOV UR6, 0x400 ;  /* 0x0000040000067882 */ /* 0x000fe20000000000 */
[----:B------:R-:W-:Y:S01]  /*1de0*/  ISETP.GT.AND P1, PT, R2, 0x180, PT ;  /* 0x000001800200780c */ /* 0x000fe20003f24270 */
[----:B------:R-:W-:Y:S01]  /*1df0*/  IMAD R13, R10, R14, R11 ;  /* 0x0000000e0a0d7224 */ /* 0x000fe200078e020b */
[----:B------:R-:W-:Y:S01]  /*1e00*/  PLOP3.LUT P0, PT, PT, PT, PT, 0x80, 0x8 ;  /* 0x000000000008781c */ /* 0x000fe20003f0f070 */
[----:B--2---:R-:W-:-:S04]  /*1e10*/  UIADD3 UR4, UP0, UPT, UR4, 0x100, URZ ;  /* 0x0000010004047890 */ /* 0x004fc8000ff1e0ff */
[----:B------:R-:W-:Y:S02]  /*1e20*/  UIADD3.X UR5, UPT, UPT, URZ, UR5, URZ, UP0, !UPT ;  /* 0x00000005ff057290 */ /* 0x000fe400087fe4ff */
[----:B-1----:R-:W-:Y:S01]  /*1e30*/  ULEA UR6, UR7, UR6, 0x18 ;  /* 0x0000000607067291 */ /* 0x002fe2000f8ec0ff */
[----:B------:R-:W-:-:S03]  /*1e40*/  MOV R2, UR4 ;  /* 0x0000000400027c02 */ /* 0x000fc60008000f00 */
[----:B------:R-:W-:Y:S02]  /*1e50*/  MOV R3, UR5 ;  /* 0x0000000500037c02 */ /* 0x000fe40008000f00 */
[----:B------:R-:W-:-:S04]  /*1e60*/  LEA R12, R12, UR6, 0x2 ;  /* 0x000000060c0c7c11 */ /* 0x000fc8000f8e10ff */
[----:B------:R-:W-:Y:S01]  /*1e70*/  IADD3 R10, PT, PT, R12, 0x100, RZ ;  /* 0x000001000c0a7810 */ /* 0x000fe20007ffe0ff */
[----:B------:R-:W-:Y:S06]  /*1e80*/  @!P1 BRA `(.L_x_27) ;  /* 0x0000000000f89947 */ /* 0x000fec0003800000 */
[----:B------:R-:W-:Y:S02]  /*1e90*/  PLOP3.LUT P0, PT, PT, PT, PT, 0x8, 0x80 ;  /* 0x000000000080781c */ /* 0x000fe40003f0e170 */
[----:B------:R-:W-:-:S11]  /*1ea0*/  IADD3 R12, PT, PT, R14, -0x180, RZ ;  /* 0xfffffe800e0c7810 */ /* 0x000fd60007ffe0ff */
.L_x_28:
[----:B0-----:R-:W0:Y:S01]  /*1eb0*/  LDS R5, [R10+-0x100] ;  /* 0xffff00000a057984 */ /* 0x001e220000000800 */
[----:B------:R-:W-:-:S03]  /*1ec0*/  IADD3 R11, PT, PT, R11, 0x200, RZ ;  /* 0x000002000b0b7810 */ /* 0x000fc60007ffe0ff */
[----:B------:R-:W1:Y:S01]  /*1ed0*/  LDS R9, [R10+-0x80] ;  /* 0xffff80000a097984 */ /* 0x000e620000000800 */
[----:B------:R-:W-:-:S03]  /*1ee0*/  ISETP.GE.AND P1, PT, R11, R12, PT ;  /* 0x0000000c0b00720c */ /* 0x000fc60003f26270 */
[----:B------:R-:W2:Y:S04]  /*1ef0*/  LDS R4, [R10] ;  /* 0x000000000a047984 */ /* 0x000ea80000000800 */
[----:B------:R-:W3:Y:S04]  /*1f00*/  LDS R26, [R10+0x80] ;  /* 0x000080000a1a7984 */ /* 0x000ee80000000800 */
[----:B------:R-:W4:Y:S04]  /*1f10*/  LDS R7, [R10+0x100] ;  /* 0x000100000a077984 */ /* 0x000f280000000800 */
[----:B------:R-:W5:Y:S04]  /*1f20*/  LDS R6, [R10+0x180] ;  /* 0x000180000a067984 */ /* 0x000f680000000800 */
[----:B------:R-:W5:Y:S04]  /*1f30*/  LDS R18, [R10+0x200] ;  /* 0x000200000a127984 */ /* 0x000f680000000800 */
[----:B------:R-:W5:Y:S04]  /*1f40*/  LDS R25, [R10+0x280] ;  /* 0x000280000a197984 */ /* 0x000f680000000800 */
[----:B------:R-:W5:Y:S04]  /*1f50*/  LDS R27, [R10+0x300] ;  /* 0x000300000a1b7984 */ /* 0x000f680000000800 */
[----:B------:R-:W5:Y:S04]  /*1f60*/  LDS R16, [R10+0x380] ;  /* 0x000380000a107984 */ /* 0x000f680000000800 */
[----:B------:R-:W5:Y:S01]  /*1f70*/  LDS R29, [R10+0x400] ;  /* 0x000400000a1d7984 */ /* 0x000f620000000800 */
[----:B0-----:R-:W-:Y:S01]  /*1f80*/  FMUL R20, R5, R0 ;  /* 0x0000000005147220 */ /* 0x001fe20000400000 */
[----:B------:R-:W-:-:S02]  /*1f90*/  VIADD R5, R13, 0x80 ;  /* 0x000000800d057836 */ /* 0x000fc40000000000 */
[----:B------:R-:W0:Y:S01]  /*1fa0*/  LDS R15, [R10+0x480] ;  /* 0x000480000a0f7984 */ /* 0x000e220000000800 */
[-C--:B-1----:R-:W-:Y:S01]  /*1fb0*/  FMUL R22, R9, R0.reuse ;  /* 0x0000000009167220 */ /* 0x082fe20000400000 */
[--C-:B------:R-:W-:Y:S02]  /*1fc0*/  IMAD.WIDE R8, R13, 0x4, R2.reuse ;  /* 0x000000040d087825 */ /* 0x100fe400078e0202 */
[----:B------:R-:W1:Y:S02]  /*1fd0*/  LDS R23, [R10+0x500] ;  /* 0x000500000a177984 */ /* 0x000e640000000800 */
[-C--:B--2---:R-:W-:Y:S01]  /*1fe0*/  FMUL R24, R4, R0.reuse ;  /* 0x0000000004187220 */ /* 0x084fe20000400000 */
[----:B------:R-:W-:Y:S01]  /*1ff0*/  IMAD.WIDE R4, R5, 0x4, R2 ;  /* 0x0000000405047825 */ /* 0x000fe200078e0202 */
[----:B------:R-:W2:Y:S03]  /*2000*/  LDS R21, [R10+0x580] ;  /* 0x000580000a157984 */ /* 0x000ea60000000800 */
[-C--:B---3--:R-:W-:Y:S01]  /*2010*/  FMUL R26, R26, R0.reuse ;  /* 0x000000001a1a7220 */ /* 0x088fe20000400000 */
[----:B------:R-:W3:Y:S01]  /*2020*/  LDS R19, [R10+0x600] ;  /* 0x000600000a137984 */ /* 0x000ee20000000800 */
[----:B----4-:R-:W-:-:S03]  /*2030*/  FMUL R28, R7, R0 ;  /* 0x00000000071c7220 */ /* 0x010fc60000400000 */
[----:B------:R4:W3:Y:S01]  /*2040*/  LDS R17, [R10+0x680] ;  /* 0x000680000a117984 */ /* 0x0008e20000000800 */
[-C--:B-----5:R-:W-:Y:S01]  /*2050*/  FMUL R7, R6, R0.reuse ;  /* 0x0000000006077220 */ /* 0x0a0fe20000400000 */
[----:B------:R-:W-:Y:S02]  /*2060*/  IADD3 R6, PT, PT, R13, 0x100, RZ ;  /* 0x000001000d067810 */ /* 0x000fe40007ffe0ff */
[----:B------:R-:W-:Y:S01]  /*2070*/  STG.E desc[UR8][R8.64+-0x100], R20 ;  /* 0xffff001408007986 */ /* 0x000fe2000c101908 */
[----:B------:R-:W-:-:S03]  /*2080*/  FMUL R18, R18, R0 ;  /* 0x0000000012127220 */ /* 0x000fc60000400000 */
[----:B------:R-:W-:Y:S01]  /*2090*/  STG.E desc[UR8][R8.64+-0x80], R22 ;  /* 0xffff801608007986 */ /* 0x000fe2000c101908 */
[-C--:B------:R-:W-:Y:S01]  /*20a0*/  FMUL R25, R25, R0.reuse ;  /* 0x0000000019197220 */ /* 0x080fe20000400000 */
[----:B----4-:R-:W-:Y:S02]  /*20b0*/  IADD3 R10, PT, PT, R10, 0x800, RZ ;  /* 0x000008000a0a7810 */ /* 0x010fe40007ffe0ff */
[----:B------:R-:W-:Y:S01]  /*20c0*/  STG.E desc[UR8][R8.64], R24 ;  /* 0x0000001808007986 */ /* 0x000fe2000c101908 */
[----:B------:R-:W-:-:S03]  /*20d0*/  FMUL R27, R27, R0 ;  /* 0x000000001b1b7220 */ /* 0x000fc60000400000 */
[----:B------:R4:W-:Y:S01]  /*20e0*/  STG.E desc[UR8][R8.64+0x80], R26 ;  /* 0x0000801a08007986 */ /* 0x0009e2000c101908 */
[----:B------:R-:W-:-:S03]  /*20f0*/  FMUL R16, R16, R0 ;  /* 0x0000000010107220 */ /* 0x000fc60000400000 */
[----:B------:R5:W-:Y:S01]  /*2100*/  STG.E desc[UR8][R4.64+-0x80], R7 ;  /* 0xffff800704007986 */ /* 0x000be2000c101908 */
[-C--:B------:R-:W-:Y:S01]  /*2110*/  FMUL R29, R29, R0.reuse ;  /* 0x000000001d1d7220 */ /* 0x080fe20000400000 */
[-C--:B0-----:R-:W-:Y:S02]  /*2120*/  FMUL R15, R15, R0.reuse ;  /* 0x000000000f0f7220 */ /* 0x081fe40000400000 */
[----:B------:R0:W-:Y:S01]  /*2130*/  STG.E desc[UR8][R4.64+-0x100], R28 ;  /* 0xffff001c04007986 */ /* 0x0001e2000c101908 */
[----:B----4-:R-:W-:Y:S01]  /*2140*/  IADD3 R9, PT, PT, R13, 0x180, RZ ;  /* 0x000001800d097810 */ /* 0x010fe20007ffe0ff */
[----:B-1----:R-:W-:Y:S02]  /*2150*/  FMUL R23, R23, R0 ;  /* 0x0000000017177220 */ /* 0x002fe40000400000 */
[----:B------:R0:W-:Y:S01]  /*2160*/  STG.E desc[UR8][R4.64], R18 ;  /* 0x0000001204007986 */ /* 0x0001e2000c101908 */
[----:B------:R-:W-:Y:S01]  /*2170*/  IADD3 R13, PT, PT, R13, 0x200, RZ ;  /* 0x000002000d0d7810 */ /* 0x000fe20007ffe0ff */
[----:B-----5:R-:W-:-:S04]  /*2180*/  IMAD.WIDE R6, R6, 0x4, R2 ;  /* 0x0000000406067825 */ /* 0x020fc800078e0202 */
[----:B--2---:R-:W-:Y:S01]  /*2190*/  FMUL R21, R21, R0 ;  /* 0x0000000015157220 */ /* 0x004fe20000400000 */
[----:B------:R0:W-:Y:S01]  /*21a0*/  STG.E desc[UR8][R4.64+0x80], R25 ;  /* 0x0000801904007986 */ /* 0x0001e2000c101908 */
[----:B------:R-:W-:-:S04]  /*21b0*/  IMAD.WIDE R8, R9, 0x4, R2 ;  /* 0x0000000409087825 */ /* 0x000fc800078e0202 */
[-C--:B---3--:R-:W-:Y:S01]  /*21c0*/  FMUL R19, R19, R0.reuse ;  /* 0x0000000013137220 */ /* 0x088fe20000400000 */
[----:B------:R0:W-:Y:S01]  /*21d0*/  STG.E desc[UR8][R6.64+-0x100], R27 ;  /* 0xffff001b06007986 */ /* 0x0001e2000c101908 */
[----:B------:R-:W-:-:S03]  /*21e0*/  FMUL R17, R17, R0 ;  /* 0x0000000011117220 */ /* 0x000fc60000400000 */
[----:B------:R0:W-:Y:S04]  /*21f0*/  STG.E desc[UR8][R6.64+-0x80], R16 ;  /* 0xffff801006007986 */ /* 0x0001e8000c101908 */
[----:B------:R0:W-:Y:S04]  /*2200*/  STG.E desc[UR8][R6.64], R29 ;  /* 0x0000001d06007986 */ /* 0x0001e8000c101908 */
[----:B------:R0:W-:Y:S04]  /*2210*/  STG.E desc[UR8][R6.64+0x80], R15 ;  /* 0x0000800f06007986 */ /* 0x0001e8000c101908 */
[----:B------:R0:W-:Y:S04]  /*2220*/  STG.E desc[UR8][R8.64+-0x100], R23 ;  /* 0xffff001708007986 */ /* 0x0001e8000c101908 */
[----:B------:R0:W-:Y:S04]  /*2230*/  STG.E desc[UR8][R8.64+-0x80], R21 ;  /* 0xffff801508007986 */ /* 0x0001e8000c101908 */
[----:B------:R0:W-:Y:S04]  /*2240*/  STG.E desc[UR8][R8.64], R19 ;  /* 0x0000001308007986 */ /* 0x0001e8000c101908 */
[----:B------:R0:W-:Y:S01]  /*2250*/  STG.E desc[UR8][R8.64+0x80], R17 ;  /* 0x0000801108007986 */ /* 0x0001e2000c101908 */
[----:B------:R-:W-:Y:S05]  /*2260*/  @!P1 BRA `(.L_x_28) ;  /* 0xfffffffc00109947 */ /* 0x000fea000383ffff */
.L_x_27:
[----:B------:R-:W-:Y:S05]  /*2270*/  BSYNC.RECONVERGENT B0 ;  /* 0x0000000000007941 */ /* 0x000fea0003800200 */
.L_x_26:
[----:B0-----:R-:W-:Y:S01]  /*2280*/  IADD3 R4, PT, PT, -R11, R14, RZ ;  /* 0x0000000e0b047210 */ /* 0x001fe20007ffe1ff */
[----:B------:R-:W-:Y:S03]  /*2290*/  BSSY.RECONVERGENT B0, `(.L_x_29) ;  /* 0x0000022000007945 */ /* 0x000fe60003800200 */
[----:B------:R-:W-:-:S13]  /*22a0*/  ISETP.GT.AND P1, PT, R4, 0x80, PT ;  /* 0x000000800400780c */ /* 0x000fda0003f24270 */
[----:B------:R-:W-:Y:S05]  /*22b0*/  @!P1 BRA `(.L_x_30) ;  /* 0x00000000007c9947 */ /* 0x000fea0003800000 */
[----:B------:R-:W0:Y:S01]  /*22c0*/  LDS R7, [R10+-0x100] ;  /* 0xffff00000a077984 */ /* 0x000e220000000800 */
[----:B------:R-:W-:Y:S01]  /*22d0*/  IMAD.WIDE R4, R13, 0x4, R2 ;  /* 0x000000040d047825 */ /* 0x000fe200078e0202 */
[----:B------:R-:W-:Y:S02]  /*22e0*/  PLOP3.LUT P0, PT, PT, PT, PT, 0x8, 0x80 ;  /* 0x000000000080781c */ /* 0x000fe40003f0e170 */
[----:B------:R-:W1:Y:S01]  /*22f0*/  LDS R15, [R10+-0x80] ;  /* 0xffff80000a0f7984 */ /* 0x000e620000000800 */
[----:B------:R-:W-:-:S03]  /*2300*/  IADD3 R11, PT, PT, R11, 0x100, RZ ;  /* 0x000001000b0b7810 */ /* 0x000fc60007ffe0ff */
[----:B------:R-:W2:Y:S04]  /*2310*/  LDS R17, [R10] ;  /* 0x000000000a117984 */ /* 0x000ea80000000800 */
[----:B------:R-:W3:Y:S04]  /*2320*/  LDS R19, [R10+0x80] ;  /* 0x000080000a137984 */ /* 0x000ee80000000800 */
[----:B------:R-:W4:Y:S04]  /*2330*/  LDS R21, [R10+0x100] ;  /* 0x000100000a157984 */ /* 0x000f280000000800 */
[----:B------:R-:W5:Y:S04]  /*2340*/  LDS R23, [R10+0x180] ;  /* 0x000180000a177984 */ /* 0x000f680000000800 */
[----:B------:R-:W5:Y:S04]  /*2350*/  LDS R25, [R10+0x200] ;  /* 0x000200000a197984 */ /* 0x000f680000000800 */
[----:B------:R0:W5:Y:S02]  /*2360*/  LDS R27, [R10+0x280] ;  /* 0x000280000a1b7984 */ /* 0x0001640000000800 */
[----:B0-----:R-:W-:Y:S01]  /*2370*/  IADD3 R10, PT, PT, R10, 0x400, RZ ;  /* 0x000004000a0a7810 */ /* 0x001fe20007ffe0ff */
[----:B------:R-:W-:Y:S01]  /*2380*/  FMUL R9, R7, R0 ;  /* 0x0000000007097220 */ /* 0x000fe20000400000 */
[----:B------:R-:W-:-:S02]  /*2390*/  IADD3 R7, PT, PT, R13, 0x80, RZ ;  /* 0x000000800d077810 */ /* 0x000fc40007ffe0ff */
[----:B------:R-:W-:Y:S01]  /*23a0*/  IADD3 R13, PT, PT, R13, 0x100, RZ ;  /* 0x000001000d0d7810 */ /* 0x000fe20007ffe0ff */
[----:B-1----:R-:W-:Y:S01]  /*23b0*/  FMUL R15, R15, R0 ;  /* 0x000000000f0f7220 */ /* 0x002fe20000400000 */
[----:B------:R0:W-:Y:S01]  /*23c0*/  STG.E desc[UR8][R4.64+-0x100], R9 ;  /* 0xffff000904007986 */ /* 0x0001e2000c101908 */
[----:B------:R-:W-:-:S04]  /*23d0*/  IMAD.WIDE R6, R7, 0x4, R2 ;  /* 0x0000000407067825 */ /* 0x000fc800078e0202 */
[-C--:B--2---:R-:W-:Y:S01]  /*23e0*/  FMUL R17, R17, R0.reuse ;  /* 0x0000000011117220 */ /* 0x084fe20000400000 */
[----:B------:R0:W-:Y:S01]  /*23f0*/  STG.E desc[UR8][R4.64+-0x80], R15 ;  /* 0xffff800f04007986 */ /* 0x0001e2000c101908 */
[----:B---3--:R-:W-:-:S03]  /*2400*/  FMUL R19, R19, R0 ;  /* 0x0000000013137220 */ /* 0x008fc60000400000 */
[----:B------:R0:W-:Y:S01]  /*2410*/  STG.E desc[UR8][R4.64], R17 ;  /* 0x0000001104007986 */ /* 0x0001e2000c101908 */
[----:B----4-:R-:W-:-:S03]  /*2420*/  FMUL R21, R21, R0 ;  /* 0x0000000015157220 */ /* 0x010fc60000400000 */
[----:B------:R0:W-:Y:S01]  /*2430*/  STG.E desc[UR8][R4.64+0x80], R19 ;  /* 0x0000801304007986 */ /* 0x0001e2000c101908 */
[----:B-----5:R-:W-:-:S03]  /*2440*/  FMUL R23, R23, R0 ;  /* 0x0000000017177220 */ /* 0x020fc60000400000 */
[----:B------:R0:W-:Y:S01]  /*2450*/  STG.E desc[UR8][R6.64+-0x100], R21 ;  /* 0xffff001506007986 */ /* 0x0001e2000c101908 */
[----:B------:R-:W-:-:S03]  /*2460*/  FMUL R25, R25, R0 ;  /* 0x0000000019197220 */ /* 0x000fc60000400000 */
[----:B------:R0:W-:Y:S01]  /*2470*/  STG.E desc[UR8][R6.64+-0x80], R23 ;  /* 0xffff801706007986 */ /* 0x0001e2000c101908 */
[----:B------:R-:W-:-:S03]  /*2480*/  FMUL R27, R27, R0 ;  /* 0x000000001b1b7220 */ /* 0x000fc60000400000 */
[----:B------:R0:W-:Y:S04]  /*2490*/  STG.E desc[UR8][R6.64], R25 ;  /* 0x0000001906007986 */ /* 0x0001e8000c101908 */
[----:B------:R0:W-:Y:S02]  /*24a0*/  STG.E desc[UR8][R6.64+0x80], R27 ;  /* 0x0000801b06007986 */ /* 0x0001e4000c101908 */
.L_x_30:
[----:B------:R-:W-:Y:S05]  /*24b0*/  BSYNC.RECONVERGENT B0 ;  /* 0x0000000000007941 */ /* 0x000fea0003800200 */
.L_x_29:
[----:B------:R-:W-:-:S13]  /*24c0*/  ISETP.LT.OR P0, PT, R11, R14, P0 ;  /* 0x0000000e0b00720c */ /* 0x000fda0000701670 */
[----:B------:R-:W-:Y:S05]  /*24d0*/  @!P0 EXIT ;  /* 0x000000000000894d */ /* 0x000fea0003800000 */
[----:B0-----:R-:W0:Y:S01]  /*24e0*/  LDS R5, [R10+-0x100] ;  /* 0xffff00000a057984 */ /* 0x001e220000000800 */
[----:B------:R-:W-:-:S03]  /*24f0*/  IMAD.WIDE R2, R13, 0x4, R2 ;  /* 0x000000040d027825 */ /* 0x000fc600078e0202 */
[----:B------:R-:W1:Y:S04]  /*2500*/  LDS R7, [R10+-0x80] ;  /* 0xffff80000a077984 */ /* 0x000e680000000800 */
[----:B------:R-:W2:Y:S04]  /*2510*/  LDS R9, [R10] ;  /* 0x000000000a097984 */ /* 0x000ea80000000800 */
[----:B------:R-:W3:Y:S01]  /*2520*/  LDS R11, [R10+0x80] ;  /* 0x000080000a0b7984 */ /* 0x000ee20000000800 */
[-C--:B0-----:R-:W-:Y:S01]  /*2530*/  FMUL R5, R5, R0.reuse ;  /* 0x0000000005057220 */ /* 0x081fe20000400000 */
[----:B-1----:R-:W-:-:S04]  /*2540*/  FMUL R7, R7, R0 ;  /* 0x0000000007077220 */ /* 0x002fc80000400000 */
[----:B------:R-:W-:Y:S01]  /*2550*/  STG.E desc[UR8][R2.64+-0x100], R5 ;  /* 0xffff000502007986 */ /* 0x000fe2000c101908 */
[----:B--2---:R-:W-:-:S03]  /*2560*/  FMUL R9, R9, R0 ;  /* 0x0000000009097220 */ /* 0x004fc60000400000 */
[----:B------:R-:W-:Y:S01]  /*2570*/  STG.E desc[UR8][R2.64+-0x80], R7 ;  /* 0xffff800702007986 */ /* 0x000fe2000c101908 */
[----:B---3--:R-:W-:-:S03]  /*2580*/  FMUL R11, R11, R0 ;  /* 0x000000000b0b7220 */ /* 0x008fc60000400000 */
[----:B------:R-:W-:Y:S04]  /*2590*/  STG.E desc[UR8][R2.64], R9 ;  /* 0x0000000902007986 */ /* 0x000fe8000c101908 */
[----:B------:R-:W-:Y:S01]  /*25a0*/  STG.E desc[UR8][R2.64+0x80], R11 ;  /* 0x0000800b02007986 */ /* 0x000fe2000c101908 */
[----:B------:R-:W-:Y:S05]  /*25b0*/  EXIT ;  /* 0x000000000000794d */ /* 0x000fea0003800000 */
        .weak           $__internal_0_$__cuda_sm20_rcp_rn_f32_slowpath
        .type           $__internal_0_$__cuda_sm20_rcp_rn_f32_slowpath,@function
        .size           $__internal_0_$__cuda_sm20_rcp_rn_f32_slowpath,(.L_x_58 - $__internal_0_$__cuda_sm20_rcp_rn_f32_slowpath)
$__internal_0_$__cuda_sm20_rcp_rn_f32_slowpath:
[----:B------:R-:W-:Y:S01]  /*25c0*/  IMAD.SHL.U32 R0, R7, 0x2, RZ ;  /* 0x0000000207007824 */ /* 0x000fe200078e00ff */
[----:B------:R-:W-:Y:S04]  /*25d0*/  BSSY.RECONVERGENT B1, `(.L_x_31) ;  /* 0x0000031000017945 */ /* 0x000fe80003800200 */
[----:B------:R-:W-:Y:S02]  /*25e0*/  SHF.R.U32.HI R9, RZ, 0x18, R0 ;  /* 0x00000018ff097819 */ /* 0x000fe40000011600 */
[----:B------:R-:W-:Y:S02]  /*25f0*/  MOV R0, R7 ;  /* 0x0000000700007202 */ /* 0x000fe40000000f00 */
[----:B------:R-:W-:-:S13]  /*2600*/  ISETP.NE.U32.AND P0, PT, R9, RZ, PT ;  /* 0x000000ff0900720c */ /* 0x000fda0003f05070 */
[----:B------:R-:W-:Y:S05]  /*2610*/  @P0 BRA `(.L_x_32) ;  /* 0x0000000000280947 */ /* 0x000fea0003800000 */
[----:B------:R-:W-:-:S04]  /*2620*/  SHF.L.U32 R2, R0, 0x1, RZ ;  /* 0x0000000100027819 */ /* 0x000fc800000006ff */
[----:B------:R-:W-:-:S13]  /*2630*/  ISETP.NE.AND P0, PT, R2, RZ, PT ;  /* 0x000000ff0200720c */ /* 0x000fda0003f05270 */
[----:B------:R-:W-:Y:S01]  /*2640*/  @P0 FFMA R5, R0, 1.84467440737095516160e+19, RZ ;  /* 0x5f80000000050823 */ /* 0x000fe200000000ff */
[----:B------:R-:W-:Y:S08]  /*2650*/  @!P0 MUFU.RCP R3, R0 ;  /* 0x0000000000038308 */ /* 0x000ff00000001000 */
[----:B------:R-:W0:Y:S02]  /*2660*/  @P0 MUFU.RCP R2, R5 ;  /* 0x0000000500020308 */ /* 0x000e240000001000 */
[----:B0-----:R-:W-:-:S04]  /*2670*/  @P0 FFMA R6, R5, R2, -1 ;  /* 0xbf80000005060423 */ /* 0x001fc80000000002 */
[----:B------:R-:W-:-:S04]  /*2680*/  @P0 FADD.FTZ R7, -R6, -RZ ;  /* 0x800000ff06070221 */ /* 0x000fc80000010100 */
[----:B------:R-:W-:-:S04]  /*2690*/  @P0 FFMA R2, R2, R7, R2 ;  /* 0x0000000702020223 */ /* 0x000fc80000000002 */
[----:B------:R-:W-:Y:S01]  /*26a0*/  @P0 FFMA R3, R2, 1.84467440737095516160e+19, RZ ;  /* 0x5f80000002030823 */ /* 0x000fe200000000ff */
[----:B------:R-:W-:Y:S06]  /*26b0*/  BRA `(.L_x_33) ;  /* 0x0000000000887947 */ /* 0x000fec0003800000 */
.L_x_32:
[----:B------:R-:W-:-:S04]  /*26c0*/  IADD3 R7, PT, PT, R9, -0xfd, RZ ;  /* 0xffffff0309077810 */ /* 0x000fc80007ffe0ff */
[----:B------:R-:W-:-:S13]  /*26d0*/  ISETP.GT.U32.AND P0, PT, R7, 0x1, PT ;  /* 0x000000010700780c */ /* 0x000fda0003f04070 */
[----:B------:R-:W-:Y:S05]  /*26e0*/  @P0 BRA `(.L_x_34) ;  /* 0x0000000000780947 */ /* 0x000fea0003800000 */
[----:B------:R-:W-:Y:S01]  /*26f0*/  LOP3.LUT R2, R0, 0x7fffff, RZ, 0xc0, !PT ;  /* 0x007fffff00027812 */ /* 0x000fe200078ec0ff */
[----:B------:R-:W-:-:S03]  /*2700*/  HFMA2 R8, -RZ, RZ, 0, 1.78813934326171875e-07 ;  /* 0x00000003ff087431 */ /* 0x000fc600000001ff */
[----:B------:R-:W-:-:S04]  /*2710*/  LOP3.LUT R2, R2, 0x3f800000, RZ, 0xfc, !PT ;  /* 0x3f80000002027812 */ /* 0x000fc800078efcff */
[----:B------:R-:W0:Y:S01]  /*2720*/  MUFU.RCP R3, R2 ;  /* 0x0000000200037308 */ /* 0x000e220000001000 */
[----:B------:R-:W-:Y:S01]  /*2730*/  SHF.L.U32 R8, R8, R7, RZ ;  /* 0x0000000708087219 */ /* 0x000fe200000006ff */
[----:B0-----:R-:W-:-:S04]  /*2740*/  FFMA R5, R2, R3, -1 ;  /* 0xbf80000002057423 */ /* 0x001fc80000000003 */
[----:B------:R-:W-:-:S04]  /*2750*/  FADD.FTZ R6, -R5, -RZ ;  /* 0x800000ff05067221 */ /* 0x000fc80000010100 */
[CCC-:B------:R-:W-:Y:S01]  /*2760*/  FFMA.RM R5, R3.reuse, R6.reuse, R3.reuse ;  /* 0x0000000603057223 */ /* 0x1c0fe20000004003 */
[----:B------:R-:W-:-:S04]  /*2770*/  FFMA.RP R6, R3, R6, R3 ;  /* 0x0000000603067223 */ /* 0x000fc80000008003 */
[C---:B------:R-:W-:Y:S02]  /*2780*/  LOP3.LUT R3, R5.reuse, 0x7fffff, RZ, 0xc0, !PT ;  /* 0x007fffff05037812 */ /* 0x040fe400078ec0ff */
[----:B------:R-:W-:Y:S02]  /*2790*/  FSETP.NEU.FTZ.AND P0, PT, R5, R6, PT ;  /* 0x000000060500720b */ /* 0x000fe40003f1d000 */
[----:B------:R-:W-:Y:S02]  /*27a0*/  LOP3.LUT R3, R3, 0x800000, RZ, 0xfc, !PT ;  /* 0x0080000003037812 */ /* 0x000fe400078efcff */
[----:B------:R-:W-:Y:S02]  /*27b0*/  SEL R5, RZ, 0xffffffff, !P0 ;  /* 0xffffffffff057807 */ /* 0x000fe40004000000 */
[----:B------:R-:W-:Y:S02]  /*27c0*/  LOP3.LUT R8, R8, R3, RZ, 0xc0, !PT ;  /* 0x0000000308087212 */ /* 0x000fe400078ec0ff */
[----:B------:R-:W-:-:S02]  /*27d0*/  IADD3 R2, PT, PT, -R5, RZ, RZ ;  /* 0x000000ff05027210 */ /* 0x000fc40007ffe1ff */
[-C--:B------:R-:W-:Y:S02]  /*27e0*/  SHF.R.U32.HI R8, RZ, R7.reuse, R8 ;  /* 0x00000007ff087219 */ /* 0x080fe40000011608 */
[----:B------:R-:W-:Y:S02]  /*27f0*/  LOP3.LUT P1, RZ, R2, R7, R3, 0xf8, !PT ;  /* 0x0000000702ff7212 */ /* 0x000fe4000782f803 */
[C---:B------:R-:W-:Y:S02]  /*2800*/  LOP3.LUT P0, RZ, R8.reuse, 0x1, RZ, 0xc0, !PT ;  /* 0x0000000108ff7812 */ /* 0x040fe4000780c0ff */
[----:B------:R-:W-:-:S04]  /*2810*/  LOP3.LUT P2, RZ, R8, 0x2, RZ, 0xc0, !PT ;  /* 0x0000000208ff7812 */ /* 0x000fc8000784c0ff */
[----:B------:R-:W-:Y:S02]  /*2820*/  PLOP3.LUT P0, PT, P0, P1, P2, 0xe0, 0x0 ;  /* 0x000000000000781c */ /* 0x000fe40000703c20 */
[----:B------:R-:W-:Y:S02]  /*2830*/  LOP3.LUT P1, RZ, R0, 0x7fffff, RZ, 0xc0, !PT ;  /* 0x007fffff00ff7812 */ /* 0x000fe4000782c0ff */
[----:B------:R-:W-:-:S04]  /*2840*/  SEL R2, RZ, 0x1, !P0 ;  /* 0x00000001ff027807 */ /* 0x000fc80004000000 */
[----:B------:R-:W-:-:S04]  /*2850*/  IADD3 R2, PT, PT, -R2, RZ, RZ ;  /* 0x000000ff02027210 */ /* 0x000fc80007ffe1ff */
[----:B------:R-:W-:Y:S02]  /*2860*/  ISETP.GE.AND P0, PT, R2, RZ, PT ;  /* 0x000000ff0200720c */ /* 0x000fe40003f06270 */
[----:B------:R-:W-:-:S04]  /*2870*/  IADD3 R2, PT, PT, R9, -0xfc, RZ ;  /* 0xffffff0409027810 */ /* 0x000fc80007ffe0ff */
[----:B------:R-:W-:-:S07]  /*2880*/  SHF.R.U32.HI R3, RZ, R2, R3 ;  /* 0x00000002ff037219 */ /* 0x000fce0000011603 */
[----:B------:R-:W-:-:S04]  /*2890*/  @!P0 IADD3 R3, PT, PT, R3, 0x1, RZ ;  /* 0x0000000103038810 */ /* 0x000fc80007ffe0ff */
[----:B------:R-:W-:-:S04]  /*28a0*/  @!P1 SHF.L.U32 R3, R3, 0x1, RZ ;  /* 0x0000000103039819 */ /* 0x000fc800000006ff */
[----:B------:R-:W-:Y:S01]  /*28b0*/  LOP3.LUT R3, R3, 0x80000000, R0, 0xf8, !PT ;  /* 0x8000000003037812 */ /* 0x000fe200078ef800 */
[----:B------:R-:W-:Y:S06]  /*28c0*/  BRA `(.L_x_33) ;  /* 0x0000000000047947 */ /* 0x000fec0003800000 */
.L_x_34:
[----:B------:R0:W1:Y:S02]  /*28d0*/  MUFU.RCP R3, R0 ;  /* 0x0000000000037308 */ /* 0x0000640000001000 */
.L_x_33:
[----:B------:R-:W-:Y:S05]  /*28e0*/  BSYNC.RECONVERGENT B1 ;  /* 0x0000000000017941 */ /* 0x000fea0003800200 */
.L_x_31:
[----:B------:R-:W-:-:S04]  /*28f0*/  MOV R5, 0x0 ;  /* 0x0000000000057802 */ /* 0x000fc80000000f00 */
[----:B01----:R-:W-:Y:S05]  /*2900*/  RET.REL.NODEC R4 `(_Z24softmax_f32_f32_optimizeILi4EEvPKfiiPf) ;  /* 0xffffffd404bc7950 */ /* 0x003fea0003c3ffff */
.L_x_35:
[----:B------:R-:W-:-:S00]  /*2910*/  BRA `(.L_x_35) ;  /* 0xfffffffc00fc7947 */ /* 0x000fc0000383ffff */
[----:B------:R-:W-:-:S00]  /*2920*/  NOP ;  /* 0x0000000000007918 */ /* 0x000fc00000000000 */
        /* <DEDUP_REMOVED lines=13> */
.L_x_58:


//--------------------- .text._Z21softmax_f32_f32_naiveILi4EEvPKfiiPf --------------------------
	.section	.text._Z21softmax_f32_f32_naiveILi4EEvPKfiiPf,"ax",@progbits
	.align	128
        .global         _Z21softmax_f32_f32_naiveILi4EEvPKfiiPf
        .type           _Z21softmax_f32_f32_naiveILi4EEvPKfiiPf,@function
        .size           _Z21softmax_f32_f32_naiveILi4EEvPKfiiPf,(.L_x_59 - _Z21softmax_f32_f32_naiveILi4EEvPKfiiPf)
        .other          _Z21softmax_f32_f32_naiveILi4EEvPKfiiPf,@"STO_CUDA_ENTRY STV_DEFAULT"
_Z21softmax_f32_f32_naiveILi4EEvPKfiiPf:
.text._Z21softmax_f32_f32_naiveILi4EEvPKfiiPf:
        /* <DEDUP_REMOVED lines=8> */
[----:B------:R-:W0:Y:S01]  /*0080*/  LDCU UR4, c[0x0][0x38c] ;  /* 0x00007180ff0477ac */ /* 0x000e220008000800 */
[----:B------:R-:W-:Y:S01]  /*0090*/  LOP3.LUT R7, R7, 0x1f, RZ, 0xc0, !PT ;  /* 0x0000001f07077812 */ /* 0x000fe200078ec0ff */
[----:B------:R-:W-:Y:S01]  /*00a0*/  BSSY.RECONVERGENT B0, `(.L_x_36) ;  /* 0x000010b000007945 */ /* 0x000fe20003800200 */
[----:B------:R-:W-:Y:S01]  /*00b0*/  HFMA2 R15, -RZ, RZ, 0, 0 ;  /* 0x00000000ff0f7431 */ /* 0x000fe200000001ff */
[----:B------:R-:W1:Y:S01]  /*00c0*/  LDCU.64 UR8, c[0x0][0x358] ;  /* 0x00006b00ff0877ac */ /* 0x000e620008000a00 */
[----:B0-----:R-:W-:-:S13]  /*00d0*/  ISETP.GE.AND P0, PT, R7, UR4, PT ;  /* 0x0000000407007c0c */ /* 0x001fda000bf06270 */
[----:B-1----:R-:W-:Y:S05]  /*00e0*/  @P0 BRA `(.L_x_37) ;  /* 0x0000001000180947 */ /* 0x002fea0003800000 */
[-C--:B------:R-:W-:Y:S01]  /*00f0*/  LOP3.LUT R0, RZ, R7.reuse, RZ, 0x33, !PT ;  /* 0x00000007ff007212 */ /* 0x080fe200078e33ff */
[----:B------:R-:W-:Y:S01]  /*0100*/  BSSY.RECONVERGENT B1, `(.L_x_38) ;  /* 0x0000087000017945 */ /* 0x000fe20003800200 */
[----:B------:R-:W-:Y:S02]  /*0110*/  MOV R15, RZ ;  /* 0x000000ff000f7202 */ /* 0x000fe40000000f00 */
[----:B------:R-:W-:Y:S02]  /*0120*/  IADD3 R2, PT, PT, R0, UR4, RZ ;  /* 0x0000000400027c10 */ /* 0x000fe4000fffe0ff */
[----:B------:R-:W-:Y:S02]  /*0130*/  MOV R11, R7 ;  /* 0x00000007000b7202 */ /* 0x000fe40000000f00 */
[C---:B------:R-:W-:Y:S02]  /*0140*/  ISETP.GE.U32.AND P1, PT, R2.reuse, 0x1e0, PT ;  /* 0x000001e00200780c */ /* 0x040fe40003f26070 */
[----:B------:R-:W-:-:S04]  /*0150*/  LEA.HI R0, R2, 0x1, RZ, 0x1b ;  /* 0x0000000102007811 */ /* 0x000fc800078fd8ff */
[----:B------:R-:W-:-:S04]  /*0160*/  LOP3.LUT R24, R0, 0xf, RZ, 0xc0, !PT ;  /* 0x0000000f00187812 */ /* 0x000fc800078ec0ff */
[----:B------:R-:W-:-:S03]  /*0170*/  ISETP.NE.AND P0, PT, R24, RZ, PT ;  /* 0x000000ff1800720c */ /* 0x000fc60003f05270 */
[----:B------:R-:W-:Y:S10]  /*0180*/  @!P1 BRA `(.L_x_39) ;  /* 0x0000000400f89947 */ /* 0x000ff40003800000 */
[----:B------:R-:W0:Y:S01]  /*0190*/  LDC.64 R2, c[0x0][0x380] ;  /* 0x0000e000ff027b82 */ /* 0x000e220000000a00 */
[----:B------:R-:W-:Y:S01]  /*01a0*/  LOP3.LUT R8, R0, 0xffffff0, RZ, 0xc0, !PT ;  /* 0x0ffffff000087812 */ /* 0x000fe200078ec0ff */
[----:B------:R-:W-:Y:S01]  /*01b0*/  IMAD R9, R6, UR4, R7 ;  /* 0x0000000406097c24 */ /* 0x000fe2000f8e0207 */
[----:B------:R-:W-:Y:S02]  /*01c0*/  MOV R15, RZ ;  /* 0x000000ff000f7202 */ /* 0x000fe40000000f00 */
[----:B------:R-:W-:Y:S02]  /*01d0*/  MOV R11, R7 ;  /* 0x00000007000b7202 */ /* 0x000fe40000000f00 */
[----:B------:R-:W-:Y:S02]  /*01e0*/  IADD3 R8, PT, PT, -R8, RZ, RZ ;  /* 0x000000ff08087210 */ /* 0x000fe40007ffe1ff */
[----:B0-----:R-:W-:-:S04]  /*01f0*/  IADD3 R2, P1, PT, R2, 0x400, RZ ;  /* 0x0000040002027810 */ /* 0x001fc80007f3e0ff */
[----:B------:R-:W-:-:S09]  /*0200*/  IADD3.X R3, PT, PT, RZ, R3, RZ, P1, !PT ;  /* 0x00000003ff037210 */ /* 0x000fd20000ffe4ff */
.L_x_40:
[----:B------:R-:W-:-:S05]  /*0210*/  IMAD.WIDE R4, R9, 0x4, R2 ;  /* 0x0000000409047825 */ /* 0x000fca00078e0202 */
[----:B------:R-:W2:Y:S04]  /*0220*/  LDG.E.CONSTANT R10, desc[UR8][R4.64+-0x400] ;  /* 0xfffc0008040a7981 */ /* 0x000ea8000c1e9900 */
[----:B------:R-:W3:Y:S04]  /*0230*/  LDG.E.CONSTANT R26, desc[UR8][R4.64+-0x380] ;  /* 0xfffc8008041a7981 */ /* 0x000ee8000c1e9900 */
[----:B------:R-:W4:Y:S04]  /*0240*/  LDG.E.CONSTANT R27, desc[UR8][R4.64+-0x300] ;  /* 0xfffd0008041b7981 */ /* 0x000f28000c1e9900 */
[----:B------:R-:W5:Y:S04]  /*0250*/  LDG.E.CONSTANT R18, desc[UR8][R4.64+-0x280] ;  /* 0xfffd800804127981 */ /* 0x000f68000c1e9900 */
        /* <DEDUP_REMOVED lines=10> */
[----:B------:R-:W5:Y:S01]  /*0300*/  LDG.E.CONSTANT R17, desc[UR8][R4.64+0x380] ;  /* 0x0003800804117981 */ /* 0x000f62000c1e9900 */
[----:B--2---:R-:W-:-:S05]  /*0310*/  FMUL R28, R10, 1.4426950216293334961 ;  /* 0x3fb8aa3b0a1c7820 */ /* 0x004fca0000400000 */
[----:B------:R-:W-:-:S13]  /*0320*/  FSETP.GEU.AND P1, PT, R28, -126, PT ;  /* 0xc2fc00001c00780b */ /* 0x000fda0003f2e000 */
[----:B------:R-:W-:-:S04]  /*0330*/  @!P1 FMUL R28, R28, 0.5 ;  /* 0x3f0000001c1c9820 */ /* 0x000fc80000400000 */
[----:B------:R-:W0:Y:S02]  /*0340*/  MUFU.EX2 R10, R28 ;  /* 0x0000001c000a7308 */ /* 0x000e240000000800 */
[----:B0-----:R-:W-:-:S04]  /*0350*/  @!P1 FMUL R10, R10, R10 ;  /* 0x0000000a0a0a9220 */ /* 0x001fc80000400000 */
[----:B------:R-:W-:Y:S02]  /*0360*/  FADD R15, R10, R15 ;  /* 0x0000000f0a0f7221 */ /* 0x000fe40000000000 */
[----:B------:R0:W2:Y:S01]  /*0370*/  LDG.E.CONSTANT R10, desc[UR8][R4.64+0x300] ;  /* 0x00030008040a7981 */ /* 0x0000a2000c1e9900 */
[----:B---3--:R-:W-:Y:S01]  /*0380*/  FMUL R26, R26, 1.4426950216293334961 ;  /* 0x3fb8aa3b1a1a7820 */ /* 0x008fe20000400000 */
[----:B----4-:R-:W-:Y:S01]  /*0390*/  FMUL R27, R27, 1.4426950216293334961 ;  /* 0x3fb8aa3b1b1b7820 */ /* 0x010fe20000400000 */
[----:B-----5:R-:W-:-:S03]  /*03a0*/  FMUL R28, R18, 1.4426950216293334961 ;  /* 0x3fb8aa3b121c7820 */ /* 0x020fc60000400000 */
[----:B------:R-:W-:Y:S02]  /*03b0*/  FSETP.GEU.AND P2, PT, R26, -126, PT ;  /* 0xc2fc00001a00780b */ /* 0x000fe40003f4e000 */
[----:B------:R-:W-:Y:S02]  /*03c0*/  FSETP.GEU.AND P3, PT, R27, -126, PT ;  /* 0xc2fc00001b00780b */ /* 0x000fe40003f6e000 */
[----:B------:R-:W-:Y:S01]  /*03d0*/  FSETP.GEU.AND P4, PT, R28, -126, PT ;  /* 0xc2fc00001c00780b */ /* 0x000fe20003f8e000 */
[----:B------:R-:W-:Y:S01]  /*03e0*/  FMUL R25, R25, 1.4426950216293334961 ;  /* 0x3fb8aa3b19197820 */ /* 0x000fe20000400000 */
[----:B------:R-:W-:-:S07]  /*03f0*/  FMUL R23, R23, 1.4426950216293334961 ;  /* 0x3fb8aa3b17177820 */ /* 0x000fce0000400000 */
[----:B------:R-:W-:Y:S02]  /*0400*/  @!P2 FMUL R26, R26, 0.5 ;  /* 0x3f0000001a1aa820 */ /* 0x000fe40000400000 */
[----:B------:R-:W-:Y:S02]  /*0410*/  @!P3 FMUL R27, R27, 0.5 ;  /* 0x3f0000001b1bb820 */ /* 0x000fe40000400000 */
[----:B------:R1:W3:Y:S01]  /*0420*/  MUFU.EX2 R18, R26 ;  /* 0x0000001a00127308 */ /* 0x0002e20000000800 */
[----:B------:R-:W-:Y:S01]  /*0430*/  @!P4 FMUL R28, R28, 0.5 ;  /* 0x3f0000001c1cc820 */ /* 0x000fe20000400000 */
[----:B------:R-:W-:Y:S01]  /*0440*/  FSETP.GEU.AND P5, PT, R25, -126, PT ;  /* 0xc2fc00001900780b */ /* 0x000fe20003fae000 */
[----:B------:R-:W-:-:S05]  /*0450*/  FMUL R29, R22, 1.4426950216293334961 ;  /* 0x3fb8aa3b161d7820 */ /* 0x000fca0000400000 */
[----:B0-----:R0:W4:Y:S01]  /*0460*/  MUFU.EX2 R4, R27 ;  /* 0x0000001b00047308 */ /* 0x0011220000000800 */
[----:B------:R-:W-:Y:S01]  /*0470*/  FSETP.GEU.AND P6, PT, R23, -126, PT ;  /* 0xc2fc00001700780b */ /* 0x000fe20003fce000 */
[----:B-1----:R-:W-:Y:S01]  /*0480*/  FMUL R26, R21, 1.4426950216293334961 ;  /* 0x3fb8aa3b151a7820 */ /* 0x002fe20000400000 */
[----:B------:R-:W-:-:S05]  /*0490*/  FSETP.GEU.AND P1, PT, R29, -126, PT ;  /* 0xc2fc00001d00780b */ /* 0x000fca0003f2e000 */
[----:B------:R1:W5:Y:S01]  /*04a0*/  MUFU.EX2 R5, R28 ;  /* 0x0000001c00057308 */ /* 0x0003620000000800 */
[----:B0-----:R-:W-:Y:S01]  /*04b0*/  FMUL R27, R20, 1.4426950216293334961 ;  /* 0x3fb8aa3b141b7820 */ /* 0x001fe20000400000 */
[----:B---3--:R-:W-:Y:S01]  /*04c0*/  @!P2 FMUL R18, R18, R18 ;  /* 0x000000121212a220 */ /* 0x008fe20000400000 */
[----:B------:R-:W-:Y:S01]  /*04d0*/  FSETP.GEU.AND P2, PT, R26, -126, PT ;  /* 0xc2fc00001a00780b */ /* 0x000fe20003f4e000 */
[----:B------:R-:W-:Y:S02]  /*04e0*/  @!P5 FMUL R25, R25, 0.5 ;  /* 0x3f0000001919d820 */ /* 0x000fe40000400000 */
[----:B------:R-:W-:Y:S01]  /*04f0*/  @!P6 FMUL R23, R23, 0.5 ;  /* 0x3f0000001717e820 */ /* 0x000fe20000400000 */
[----:B----4-:R-:W-:Y:S01]  /*0500*/  @!P3 FMUL R4, R4, R4 ;  /* 0x000000040404b220 */ /* 0x010fe20000400000 */
[----:B------:R-:W-:Y:S01]  /*0510*/  FSETP.GEU.AND P3, PT, R27, -126, PT ;  /* 0xc2fc00001b00780b */ /* 0x000fe20003f6e000 */
[----:B-1----:R-:W-:Y:S01]  /*0520*/  FMUL R28, R19, 1.4426950216293334961 ;  /* 0x3fb8aa3b131c7820 */ /* 0x002fe20000400000 */
[----:B------:R0:W1:Y:S01]  /*0530*/  MUFU.EX2 R22, R25 ;  /* 0x0000001900167308 */ /* 0x0000620000000800 */
[----:B------:R-:W-:Y:S01]  /*0540*/  @!P1 FMUL R29, R29, 0.5 ;  /* 0x3f0000001d1d9820 */ /* 0x000fe20000400000 */
[----:B-----5:R-:W-:-:S02]  /*0550*/  @!P4 FMUL R5, R5, R5 ;  /* 0x000000050505c220 */ /* 0x020fc40000400000 */
[----:B------:R-:W-:-:S04]  /*0560*/  FSETP.GEU.AND P4, PT, R28, -126, PT ;  /* 0xc2fc00001c00780b */ /* 0x000fc80003f8e000 */
[----:B------:R3:W4:Y:S01]  /*0570*/  MUFU.EX2 R21, R23 ;  /* 0x0000001700157308 */ /* 0x0007220000000800 */
[----:B------:R-:W-:Y:S02]  /*0580*/  @!P2 FMUL R26, R26, 0.5 ;  /* 0x3f0000001a1aa820 */ /* 0x000fe40000400000 */
[----:B------:R-:W-:-:S05]  /*0590*/  @!P3 FMUL R27, R27, 0.5 ;  /* 0x3f0000001b1bb820 */ /* 0x000fca0000400000 */
[----:B------:R-:W5:Y:S01]  /*05a0*/  MUFU.EX2 R20, R29 ;  /* 0x0000001d00147308 */ /* 0x000f620000000800 */
[----:B0-----:R-:W-:Y:S01]  /*05b0*/  FMUL R25, R16, 1.4426950216293334961 ;  /* 0x3fb8aa3b10197820 */ /* 0x001fe20000400000 */
[----:B---3--:R-:W-:Y:S01]  /*05c0*/  FMUL R23, R14, 1.4426950216293334961 ;  /* 0x3fb8aa3b0e177820 */ /* 0x008fe20000400000 */
[----:B------:R-:W-:-:S05]  /*05d0*/  @!P4 FMUL R28, R28, 0.5 ;  /* 0x3f0000001c1cc820 */ /* 0x000fca0000400000 */
[----:B------:R-:W0:Y:S01]  /*05e0*/  MUFU.EX2 R19, R26 ;  /* 0x0000001a00137308 */ /* 0x000e220000000800 */
[----:B-1----:R-:W-:Y:S01]  /*05f0*/  @!P5 FMUL R22, R22, R22 ;  /* 0x000000161616d220 */ /* 0x002fe20000400000 */
[----:B------:R-:W-:Y:S01]  /*0600*/  FSETP.GEU.AND P5, PT, R25, -126, PT ;  /* 0xc2fc00001900780b */ /* 0x000fe20003fae000 */
[----:B----4-:R-:W-:-:S05]  /*0610*/  @!P6 FMUL R21, R21, R21 ;  /* 0x000000151515e220 */ /* 0x010fca0000400000 */
[----:B------:R1:W3:Y:S01]  /*0620*/  MUFU.EX2 R16, R27 ;  /* 0x0000001b00107308 */ /* 0x0002e20000000800 */
[----:B------:R-:W-:Y:S01]  /*0630*/  FMUL R12, R12, 1.4426950216293334961 ;  /* 0x3fb8aa3b0c0c7820 */ /* 0x000fe20000400000 */
[----:B------:R-:W-:Y:S01]  /*0640*/  FSETP.GEU.AND P6, PT, R23, -126, PT ;  /* 0xc2fc00001700780b */ /* 0x000fe20003fce000 */
[----:B-----5:R-:W-:-:S05]  /*0650*/  @!P1 FMUL R20, R20, R20 ;  /* 0x0000001414149220 */ /* 0x020fca0000400000 */
[----:B------:R-:W4:Y:S01]  /*0660*/  MUFU.EX2 R14, R28 ;  /* 0x0000001c000e7308 */ /* 0x000f220000000800 */
[----:B-1----:R-:W-:Y:S01]  /*0670*/  FADD R27, R15, R18 ;  /* 0x000000120f1b7221 */ /* 0x002fe20000000000 */
[----:B------:R-:W-:Y:S01]  /*0680*/  FSETP.GEU.AND P1, PT, R12, -126, PT ;  /* 0xc2fc00000c00780b */ /* 0x000fe20003f2e000 */
[----:B------:R-:W-:Y:S02]  /*0690*/  FMUL R13, R13, 1.4426950216293334961 ;  /* 0x3fb8aa3b0d0d7820 */ /* 0x000fe40000400000 */
[----:B------:R-:W-:Y:S01]  /*06a0*/  FADD R4, R27, R4 ;  /* 0x000000041b047221 */ /* 0x000fe20000000000 */
[----:B0-----:R-:W-:-:S03]  /*06b0*/  @!P2 FMUL R19, R19, R19 ;  /* 0x000000131313a220 */ /* 0x001fc60000400000 */
[----:B------:R-:W-:Y:S01]  /*06c0*/  FADD R5, R4, R5 ;  /* 0x0000000504057221 */ /* 0x000fe20000000000 */
[----:B------:R-:W-:Y:S01]  /*06d0*/  FSETP.GEU.AND P2, PT, R13, -126, PT ;  /* 0xc2fc00000d00780b */ /* 0x000fe20003f4e000 */
[----:B------:R-:W-:Y:S01]  /*06e0*/  @!P5 FMUL R25, R25, 0.5 ;  /* 0x3f0000001919d820 */ /* 0x000fe20000400000 */
[----:B---3--:R-:W-:Y:S01]  /*06f0*/  @!P3 FMUL R16, R16, R16 ;  /* 0x000000101010b220 */ /* 0x008fe20000400000 */
[----:B------:R-:W-:Y:S01]  /*0700*/  FADD R22, R5, R22 ;  /* 0x0000001605167221 */ /* 0x000fe20000000000 */
[----:B------:R-:W-:Y:S01]  /*0710*/  @!P6 FMUL R23, R23, 0.5 ;  /* 0x3f0000001717e820 */ /* 0x000fe20000400000 */
[----:B------:R-:W-:Y:S01]  /*0720*/  FMUL R17, R17, 1.4426950216293334961 ;  /* 0x3fb8aa3b11117820 */ /* 0x000fe20000400000 */
[----:B------:R-:W0:Y:S01]  /*0730*/  MUFU.EX2 R15, R25 ;  /* 0x00000019000f7308 */ /* 0x000e220000000800 */
[----:B------:R-:W-:Y:S01]  /*0740*/  FADD R21, R22, R21 ;  /* 0x0000001516157221 */ /* 0x000fe20000000000 */
[----:B------:R-:W-:Y:S01]  /*0750*/  @!P1 FMUL R12, R12, 0.5 ;  /* 0x3f0000000c0c9820 */ /* 0x000fe20000400000 */
[----:B----4-:R-:W-:Y:S01]  /*0760*/  @!P4 FMUL R14, R14, R14 ;  /* 0x0000000e0e0ec220 */ /* 0x010fe20000400000 */
[----:B------:R-:W-:Y:S01]  /*0770*/  FSETP.GEU.AND P4, PT, R17, -126, PT ;  /* 0xc2fc00001100780b */ /* 0x000fe20003f8e000 */
[----:B------:R-:W-:-:S03]  /*0780*/  FADD R20, R21, R20 ;  /* 0x0000001415147221 */ /* 0x000fc60000000000 */
[----:B------:R-:W1:Y:S01]  /*0790*/  MUFU.EX2 R23, R23 ;  /* 0x0000001700177308 */ /* 0x000e620000000800 */
[----:B------:R-:W-:Y:S01]  /*07a0*/  @!P2 FMUL R13, R13, 0.5 ;  /* 0x3f0000000d0da820 */ /* 0x000fe20000400000 */
[----:B------:R-:W-:-:S06]  /*07b0*/  FADD R19, R20, R19 ;  /* 0x0000001314137221 */ /* 0x000fcc0000000000 */
[----:B------:R-:W3:Y:S01]  /*07c0*/  MUFU.EX2 R12, R12 ;  /* 0x0000000c000c7308 */ /* 0x000ee20000000800 */
[----:B------:R-:W-:Y:S01]  /*07d0*/  FADD R19, R19, R16 ;  /* 0x0000001013137221 */ /* 0x000fe20000000000 */
[----:B------:R-:W-:Y:S01]  /*07e0*/  @!P4 FMUL R17, R17, 0.5 ;  /* 0x3f0000001111c820 */ /* 0x000fe20000400000 */
[----:B0-----:R-:W-:-:S05]  /*07f0*/  @!P5 FMUL R15, R15, R15 ;  /* 0x0000000f0f0fd220 */ /* 0x001fca0000400000 */
[----:B------:R-:W0:Y:S01]  /*0800*/  MUFU.EX2 R4, R13 ;  /* 0x0000000d00047308 */ /* 0x000e220000000800 */
[----:B------:R-:W-:Y:S01]  /*0810*/  FADD R14, R19, R14 ;  /* 0x0000000e130e7221 */ /* 0x000fe20000000000 */
[----:B-1----:R-:W-:Y:S01]  /*0820*/  @!P6 FMUL R23, R23, R23 ;  /* 0x000000171717e220 */ /* 0x002fe20000400000 */
[----:B------:R-:W-:Y:S02]  /*0830*/  IADD3 R8, PT, PT, R8, 0x10, RZ ;  /* 0x0000001008087810 */ /* 0x000fe40007ffe0ff */
[----:B------:R-:W-:-:S03]  /*0840*/  FADD R14, R14, R15 ;  /* 0x0000000f0e0e7221 */ /* 0x000fc60000000000 */
[----:B------:R-:W1:Y:S01]  /*0850*/  MUFU.EX2 R16, R17 ;  /* 0x0000001100107308 */ /* 0x000e620000000800 */
[----:B------:R-:W-:Y:S01]  /*0860*/  FADD R23, R14, R23 ;  /* 0x000000170e177221 */ /* 0x000fe20000000000 */
[----:B---3--:R-:W-:Y:S01]  /*0870*/  @!P1 FMUL R12, R12, R12 ;  /* 0x0000000c0c0c9220 */ /* 0x008fe20000400000 */
[----:B------:R-:W-:-:S03]  /*0880*/  ISETP.NE.AND P1, PT, R8, RZ, PT ;  /* 0x000000ff0800720c */ /* 0x000fc60003f25270 */
[----:B------:R-:W-:Y:S01]  /*0890*/  FADD R23, R23, R12 ;  /* 0x0000000c17177221 */ /* 0x000fe20000000000 */
[----:B0-----:R-:W-:-:S04]  /*08a0*/  @!P2 FMUL R4, R4, R4 ;  /* 0x000000040404a220 */ /* 0x001fc80000400000 */
[----:B------:R-:W-:Y:S01]  /*08b0*/  FADD R23, R23, R4 ;  /* 0x0000000417177221 */ /* 0x000fe20000000000 */
[----:B-1----:R-:W-:Y:S01]  /*08c0*/  @!P4 FMUL R16, R16, R16 ;  /* 0x000000101010c220 */ /* 0x002fe20000400000 */
[----:B------:R-:W-:Y:S02]  /*08d0*/  IADD3 R11, PT, PT, R11, 0x200, RZ ;  /* 0x000002000b0b7810 */ /* 0x000fe40007ffe0ff */
[----:B------:R-:W-:Y:S01]  /*08e0*/  IADD3 R9, PT, PT, R9, 0x200, RZ ;  /* 0x0000020009097810 */ /* 0x000fe20007ffe0ff */
[----:B--2---:R-:W-:-:S05]  /*08f0*/  FMUL R10, R10, 1.4426950216293334961 ;  /* 0x3fb8aa3b0a0a7820 */ /* 0x004fca0000400000 */
[----:B------:R-:W-:-:S13]  /*0900*/  FSETP.GEU.AND P3, PT, R10, -126, PT ;  /* 0xc2fc00000a00780b */ /* 0x000fda0003f6e000 */
[----:B------:R-:W-:-:S06]  /*0910*/  @!P3 FMUL R10, R10, 0.5 ;  /* 0x3f0000000a0ab820 */ /* 0x000fcc0000400000 */
[----:B------:R-:W0:Y:S02]  /*0920*/  MUFU.EX2 R10, R10 ;  /* 0x0000000a000a7308 */ /* 0x000e240000000800 */
[----:B0-----:R-:W-:-:S04]  /*0930*/  @!P3 FMUL R10, R10, R10 ;  /* 0x0000000a0a0ab220 */ /* 0x001fc80000400000 */
[----:B------:R-:W-:-:S04]  /*0940*/  FADD R23, R23, R10 ;  /* 0x0000000a17177221 */ /* 0x000fc80000000000 */
[----:B------:R-:W-:Y:S01]  /*0950*/  FADD R15, R23, R16 ;  /* 0x00000010170f7221 */ /* 0x000fe20000000000 */
[----:B------:R-:W-:Y:S06]  /*0960*/  @P1 BRA `(.L_x_40) ;  /* 0xfffffff800281947 */ /* 0x000fec000383ffff */
.L_x_39:
[----:B------:R-:W-:Y:S05]  /*0970*/  BSYNC.RECONVERGENT B1 ;  /* 0x0000000000017941 */ /* 0x000fea0003800200 */
.L_x_38:
[----:B------:R-:W-:Y:S05]  /*0980*/  @!P0 BRA `(.L_x_37) ;  /* 0x0000000400f08947 */ /* 0x000fea0003800000 */
[----:B------:R-:W-:Y:S01]  /*0990*/  ISETP.GE.U32.AND P1, PT, R24, 0x8, PT ;  /* 0x000000081800780c */ /* 0x000fe20003f26070 */
[----:B------:R-:W-:Y:S01]  /*09a0*/  BSSY.RECONVERGENT B1, `(.L_x_41) ;  /* 0x0000041000017945 */ /* 0x000fe20003800200 */
[----:B------:R-:W-:-:S04]  /*09b0*/  LOP3.LUT R12, R0, 0x7, RZ, 0xc0, !PT ;  /* 0x00000007000c7812 */ /* 0x000fc800078ec0ff */
[----:B------:R-:W-:-:S07]  /*09c0*/  ISETP.NE.AND P0, PT, R12, RZ, PT ;  /* 0x000000ff0c00720c */ /* 0x000fce0003f05270 */
[----:B------:R-:W-:Y:S06]  /*09d0*/  @!P1 BRA `(.L_x_42) ;  /* 0x0000000000f49947 */ /* 0x000fec0003800000 */
[----:B------:R-:W0:Y:S01]  /*09e0*/  LDC.64 R2, c[0x0][0x380] ;  /* 0x0000e000ff027b82 */ /* 0x000e220000000a00 */
[----:B------:R-:W1:Y:S02]  /*09f0*/  LDCU UR5, c[0x0][0x38c] ;  /* 0x00007180ff0577ac */ /* 0x000e640008000800 */
[----:B-1----:R-:W-:-:S04]  /*0a00*/  IMAD R5, R6, UR5, R11 ;  /* 0x0000000506057c24 */ /* 0x002fc8000f8e020b */
[----:B0-----:R-:W-:-:S05]  /*0a10*/  IMAD.WIDE R2, R5, 0x4, R2 ;  /* 0x0000000405027825 */ /* 0x001fca00078e0202 */
[----:B------:R-:W2:Y:S04]  /*0a20*/  LDG.E.CONSTANT R4, desc[UR8][R2.64] ;  /* 0x0000000802047981 */ /* 0x000ea8000c1e9900 */
[----:B------:R-:W3:Y:S04]  /*0a30*/  LDG.E.CONSTANT R5, desc[UR8][R2.64+0x80] ;  /* 0x0000800802057981 */ /* 0x000ee8000c1e9900 */
[----:B------:R-:W4:Y:S04]  /*0a40*/  LDG.E.CONSTANT R8, desc[UR8][R2.64+0x100] ;  /* 0x0001000802087981 */ /* 0x000f28000c1e9900 */
[----:B------:R-:W5:Y:S04]  /*0a50*/  LDG.E.CONSTANT R9, desc[UR8][R2.64+0x180] ;  /* 0x0001800802097981 */ /* 0x000f68000c1e9900 */
[----:B------:R-:W5:Y:S04]  /*0a60*/  LDG.E.CONSTANT R10, desc[UR8][R2.64+0x200] ;  /* 0x00020008020a7981 */ /* 0x000f68000c1e9900 */
[----:B------:R-:W5:Y:S04]  /*0a70*/  LDG.E.CONSTANT R13, desc[UR8][R2.64+0x280] ;  /* 0x00028008020d7981 */ /* 0x000f68000c1e9900 */
[----:B------:R-:W5:Y:S04]  /*0a80*/  LDG.E.CONSTANT R14, desc[UR8][R2.64+0x300] ;  /* 0x00030008020e7981 */ /* 0x000f68000c1e9900 */
[----:B------:R0:W5:Y:S01]  /*0a90*/  LDG.E.CONSTANT R16, desc[UR8][R2.64+0x380] ;  /* 0x0003800802107981 */ /* 0x000162000c1e9900 */
        /* <DEDUP_REMOVED lines=12> */
[----:B------:R-:W-:Y:S01]  /*0b60*/  FSETP.GEU.AND P4, PT, R10, -126, PT ;  /* 0xc2fc00000a00780b */ /* 0x000fe20003f8e000 */
[----:B------:R-:W-:-:S03]  /*0b70*/  @!P1 FMUL R5, R5, 0.5 ;  /* 0x3f00000005059820 */ /* 0x000fc60000400000 */
[----:B------:R-:W0:Y:S01]  /*0b80*/  MUFU.EX2 R4, R4 ;  /* 0x0000000400047308 */ /* 0x000e220000000800 */
[----:B------:R-:W-:Y:S01]  /*0b90*/  FMUL R14, R14, 1.4426950216293334961 ;  /* 0x3fb8aa3b0e0e7820 */ /* 0x000fe20000400000 */
[----:B------:R-:W-:Y:S01]  /*0ba0*/  @!P2 FMUL R8, R8, 0.5 ;  /* 0x3f0000000808a820 */ /* 0x000fe20000400000 */
[----:B------:R-:W-:Y:S01]  /*0bb0*/  FSETP.GEU.AND P5, PT, R2, -126, PT ;  /* 0xc2fc00000200780b */ /* 0x000fe20003fae000 */
[----:B------:R-:W-:Y:S01]  /*0bc0*/  FMUL R16, R16, 1.4426950216293334961 ;  /* 0x3fb8aa3b10107820 */ /* 0x000fe20000400000 */
[----:B------:R-:W-:-:S03]  /*0bd0*/  @!P3 FMUL R9, R9, 0.5 ;  /* 0x3f0000000909b820 */ /* 0x000fc60000400000 */
[----:B------:R-:W1:Y:S01]  /*0be0*/  MUFU.EX2 R5, R5 ;  /* 0x0000000500057308 */ /* 0x000e620000000800 */
[----:B------:R-:W-:-:S07]  /*0bf0*/  @!P4 FMUL R10, R10, 0.5 ;  /* 0x3f0000000a0ac820 */ /* 0x000fce0000400000 */
[----:B------:R-:W2:Y:S01]  /*0c00*/  MUFU.EX2 R3, R8 ;  /* 0x0000000800037308 */ /* 0x000ea20000000800 */
[----:B0-----:R-:W-:Y:S01]  /*0c10*/  @!P6 FMUL R4, R4, R4 ;  /* 0x000000040404e220 */ /* 0x001fe20000400000 */
[----:B------:R-:W-:Y:S01]  /*0c20*/  FSETP.GEU.AND P6, PT, R14, -126, PT ;  /* 0xc2fc00000e00780b */ /* 0x000fe20003fce000 */
[----:B------:R-:W-:Y:S02]  /*0c30*/  @!P5 FMUL R2, R2, 0.5 ;  /* 0x3f0000000202d820 */ /* 0x000fe40000400000 */
[----:B------:R-:W-:-:S03]  /*0c40*/  FADD R4, R15, R4 ;  /* 0x000000040f047221 */ /* 0x000fc60000000000 */
[----:B------:R-:W0:Y:S01]  /*0c50*/  MUFU.EX2 R9, R9 ;  /* 0x0000000900097308 */ /* 0x000e220000000800 */
[----:B-1----:R-:W-:Y:S01]  /*0c60*/  @!P1 FMUL R5, R5, R5 ;  /* 0x0000000505059220 */ /* 0x002fe20000400000 */
[----:B------:R-:W-:-:S03]  /*0c70*/  FSETP.GEU.AND P1, PT, R16, -126, PT ;  /* 0xc2fc00001000780b */ /* 0x000fc60003f2e000 */
[----:B------:R-:W-:Y:S02]  /*0c80*/  FADD R4, R4, R5 ;  /* 0x0000000504047221 */ /* 0x000fe40000000000 */
[----:B------:R-:W-:Y:S01]  /*0c90*/  @!P6 FMUL R14, R14, 0.5 ;  /* 0x3f0000000e0ee820 */ /* 0x000fe20000400000 */
[----:B------:R-:W1:Y:S01]  /*0ca0*/  MUFU.EX2 R13, R10 ;  /* 0x0000000a000d7308 */ /* 0x000e620000000800 */
[----:B--2---:R-:W-:-:S04]  /*0cb0*/  @!P2 FMUL R3, R3, R3 ;  /* 0x000000030303a220 */ /* 0x004fc80000400000 */
[----:B------:R-:W-:Y:S02]  /*0cc0*/  FADD R4, R4, R3 ;  /* 0x0000000304047221 */ /* 0x000fe40000000000 */
[----:B------:R-:W-:Y:S01]  /*0cd0*/  @!P1 FMUL R16, R16, 0.5 ;  /* 0x3f00000010109820 */ /* 0x000fe20000400000 */
[----:B------:R-:W2:Y:S01]  /*0ce0*/  MUFU.EX2 R17, R2 ;  /* 0x0000000200117308 */ /* 0x000ea20000000800 */
[----:B0-----:R-:W-:-:S04]  /*0cf0*/  @!P3 FMUL R9, R9, R9 ;  /* 0x000000090909b220 */ /* 0x001fc80000400000 */
[----:B------:R-:W-:-:S03]  /*0d00*/  FADD R4, R4, R9 ;  /* 0x0000000904047221 */ /* 0x000fc60000000000 */
[----:B------:R-:W0:Y:S01]  /*0d10*/  MUFU.EX2 R15, R14 ;  /* 0x0000000e000f7308 */ /* 0x000e220000000800 */
[----:B-1----:R-:W-:-:S04]  /*0d20*/  @!P4 FMUL R13, R13, R13 ;  /* 0x0000000d0d0dc220 */ /* 0x002fc80000400000 */
[----:B------:R-:W-:-:S03]  /*0d30*/  FADD R4, R4, R13 ;  /* 0x0000000d04047221 */ /* 0x000fc60000000000 */
[----:B------:R-:W1:Y:S01]  /*0d40*/  MUFU.EX2 R3, R16 ;  /* 0x0000001000037308 */ /* 0x000e620000000800 */
[----:B--2---:R-:W-:-:S04]  /*0d50*/  @!P5 FMUL R17, R17, R17 ;  /* 0x000000111111d220 */ /* 0x004fc80000400000 */
[----:B------:R-:W-:Y:S01]  /*0d60*/  FADD R4, R4, R17 ;  /* 0x0000001104047221 */ /* 0x000fe20000000000 */
[----:B0-----:R-:W-:-:S04]  /*0d70*/  @!P6 FMUL R15, R15, R15 ;  /* 0x0000000f0f0fe220 */ /* 0x001fc80000400000 */
[----:B------:R-:W-:Y:S01]  /*0d80*/  FADD R4, R4, R15 ;  /* 0x0000000f04047221 */ /* 0x000fe20000000000 */
[----:B-1----:R-:W-:-:S04]  /*0d90*/  @!P1 FMUL R3, R3, R3 ;  /* 0x0000000303039220 */ /* 0x002fc80000400000 */
[----:B------:R-:W-:-:S07]  /*0da0*/  FADD R15, R4, R3 ;  /* 0x00000003040f7221 */ /* 0x000fce0000000000 */
.L_x_42:
[----:B------:R-:W-:Y:S05]  /*0db0*/  BSYNC.RECONVERGENT B1 ;  /* 0x0000000000017941 */ /* 0x000fea0003800200 */
.L_x_41:
        /* <DEDUP_REMOVED lines=13> */
[----:B------:R-:W5:Y:S01]  /*0e90*/  LDG.E.CONSTANT R10, desc[UR8][R2.64+0x180] ;  /* 0x00018008020a7981 */ /* 0x000f62000c1e9900 */
[----:B------:R-:W-:Y:S01]  /*0ea0*/  IADD3 R11, PT, PT, R11, 0x80, RZ ;  /* 0x000000800b0b7810 */ /* 0x000fe20007ffe0ff */
        /* <DEDUP_REMOVED lines=8> */
[----:B------:R-:W-:-:S04]  /*0f30*/  @!P0 FMUL R4, R4, 0.5 ;  /* 0x3f00000004048820 */ /* 0x000fc80000400000 */
[----:B------:R-:W0:Y:S01]  /*0f40*/  MUFU.EX2 R8, R4 ;  /* 0x0000000400087308 */ /* 0x000e220000000800 */
[----:B------:R-:W-:Y:S01]  /*0f50*/  @!P2 FMUL R5, R5, 0.5 ;  /* 0x3f0000000505a820 */ /* 0x000fe20000400000 */
[----:B------:R-:W-:-:S06]  /*0f60*/  @!P3 FMUL R9, R9, 0.5 ;  /* 0x3f0000000909b820 */ /* 0x000fcc0000400000 */
[----:B------:R-:W1:Y:S01]  /*0f70*/  MUFU.EX2 R3, R5 ;  /* 0x0000000500037308 */ /* 0x000e620000000800 */
[----:B------:R-:W-:-:S07]  /*0f80*/  @!P4 FMUL R10, R10, 0.5 ;  /* 0x3f0000000a0ac820 */ /* 0x000fce0000400000 */
[----:B------:R-:W2:Y:S01]  /*0f90*/  MUFU.EX2 R13, R9 ;  /* 0x00000009000d7308 */ /* 0x000ea20000000800 */
[----:B0-----:R-:W-:-:S04]  /*0fa0*/  @!P0 FMUL R8, R8, R8 ;  /* 0x0000000808088220 */ /* 0x001fc80000400000 */
[----:B------:R-:W-:-:S03]  /*0fb0*/  FADD R8, R15, R8 ;  /* 0x000000080f087221 */ /* 0x000fc60000000000 */
[----:B------:R-:W0:Y:S01]  /*0fc0*/  MUFU.EX2 R17, R10 ;  /* 0x0000000a00117308 */ /* 0x000e220000000800 */
[----:B-1----:R-:W-:-:S04]  /*0fd0*/  @!P2 FMUL R3, R3, R3 ;  /* 0x000000030303a220 */ /* 0x002fc80000400000 */
[----:B------:R-:W-:Y:S01]  /*0fe0*/  FADD R8, R8, R3 ;  /* 0x0000000308087221 */ /* 0x000fe20000000000 */
[----:B--2---:R-:W-:-:S04]  /*0ff0*/  @!P3 FMUL R13, R13, R13 ;  /* 0x0000000d0d0db220 */ /* 0x004fc80000400000 */
[----:B------:R-:W-:Y:S01]  /*1000*/  FADD R8, R8, R13 ;  /* 0x0000000d08087221 */ /* 0x000fe20000000000 */
[----:B0-----:R-:W-:-:S04]  /*1010*/  @!P4 FMUL R17, R17, R17 ;  /* 0x000000111111c220 */ /* 0x001fc80000400000 */
[----:B------:R-:W-:-:S07]  /*1020*/  FADD R15, R8, R17 ;  /* 0x00000011080f7221 */ /* 0x000fce0000000000 */
.L_x_44:
[----:B------:R-:W-:Y:S05]  /*1030*/  BSYNC.RECONVERGENT B1 ;  /* 0x0000000000017941 */ /* 0x000fea0003800200 */
.L_x_43:
[----:B------:R-:W-:Y:S05]  /*1040*/  @!P1 BRA `(.L_x_37) ;  /* 0x0000000000409947 */ /* 0x000fea0003800000 */
[----:B------:R-:W0:Y:S01]  /*1050*/  LDC.64 R4, c[0x0][0x380] ;  /* 0x0000e000ff047b82 */ /* 0x000e220000000a00 */
[----:B------:R-:W1:Y:S01]  /*1060*/  LDCU UR5, c[0x0][0x38c] ;  /* 0x00007180ff0577ac */ /* 0x000e620008000800 */
[----:B------:R-:W-:Y:S01]  /*1070*/  IADD3 R0, PT, PT, -R0, RZ, RZ ;  /* 0x000000ff00007210 */ /* 0x000fe20007ffe1ff */
[----:B-1----:R-:W-:-:S07]  /*1080*/  IMAD R9, R6, UR5, R11 ;  /* 0x0000000506097c24 */ /* 0x002fce000f8e020b */
.L_x_45:
[----:B0-----:R-:W-:-:S06]  /*1090*/  IMAD.WIDE R2, R9, 0x4, R4 ;  /* 0x0000000409027825 */ /* 0x001fcc00078e0204 */
[----:B------:R-:W2:Y:S01]  /*10a0*/  LDG.E.CONSTANT R2, desc[UR8][R2.64] ;  /* 0x0000000802027981 */ /* 0x000ea2000c1e9900 */
[----:B------:R-:W-:Y:S02]  /*10b0*/  IADD3 R0, PT, PT, R0, 0x1, RZ ;  /* 0x0000000100007810 */ /* 0x000fe40007ffe0ff */
[----:B------:R-:W-:Y:S02]  /*10c0*/  IADD3 R9, PT, PT, R9, 0x20, RZ ;  /* 0x0000002009097810 */ /* 0x000fe40007ffe0ff */
[----:B------:R-:W-:Y:S01]  /*10d0*/  ISETP.NE.AND P1, PT, R0, RZ, PT ;  /* 0x000000ff0000720c */ /* 0x000fe20003f25270 */
[----:B--2---:R-:W-:-:S05]  /*10e0*/  FMUL R8, R2, 1.4426950216293334961 ;  /* 0x3fb8aa3b02087820 */ /* 0x004fca0000400000 */
[----:B------:R-:W-:-:S13]  /*10f0*/  FSETP.GEU.AND P0, PT, R8, -126, PT ;  /* 0xc2fc00000800780b */ /* 0x000fda0003f0e000 */
[----:B------:R-:W-:-:S04]  /*1100*/  @!P0 FMUL R8, R8, 0.5 ;  /* 0x3f00000008088820 */ /* 0x000fc80000400000 */
[----:B------:R-:W0:Y:S02]  /*1110*/  MUFU.EX2 R10, R8 ;  /* 0x00000008000a7308 */ /* 0x000e240000000800 */
[----:B0-----:R-:W-:-:S04]  /*1120*/  @!P0 FMUL R10, R10, R10 ;  /* 0x0000000a0a0a8220 */ /* 0x001fc80000400000 */
[----:B------:R-:W-:Y:S01]  /*1130*/  FADD R15, R10, R15 ;  /* 0x0000000f0a0f7221 */ /* 0x000fe20000000000 */
[----:B------:R-:W-:Y:S06]  /*1140*/  @P1 BRA `(.L_x_45) ;  /* 0xfffffffc00d01947 */ /* 0x000fec000383ffff */
.L_x_37:
[----:B------:R-:W-:Y:S05]  /*1150*/  BSYNC.RECONVERGENT B0 ;  /* 0x0000000000007941 */ /* 0x000fea0003800200 */
.L_x_36:
[----:B------:R-:W0:Y:S01]  /*1160*/  SHFL.BFLY PT, R0, R15, 0x10, 0x1f ;  /* 0x0e001f000f007f89 */ /* 0x000e2200000e0000 */
[----:B------:R-:W1:Y:S01]  /*1170*/  LDCU UR4, c[0x0][0x38c] ;  /* 0x00007180ff0477ac */ /* 0x000e620008000800 */
[----:B------:R-:W-:Y:S01]  /*1180*/  BSSY.RECONVERGENT B0, `(.L_x_46) ;  /* 0x0000017000007945 */ /* 0x000fe20003800200 */
[----:B-1----:R-:W-:Y:S01]  /*1190*/  ISETP.GE.AND P3, PT, R7, UR4, PT ;  /* 0x0000000407007c0c */ /* 0x002fe2000bf66270 */
        /* <DEDUP_REMOVED lines=14> */
[----:B------:R-:W-:Y:S05]  /*1280*/  CALL.REL.NOINC `($__internal_1_$__cuda_sm20_rcp_rn_f32_slowpath) ;  /* 0x0000000400687944 */ /* 0x000fea0003c00000 */
[----:B------:R-:W-:Y:S01]  /*1290*/  MOV R0, R3 ;  /* 0x0000000300007202 */ /* 0x000fe20000000f00 */
[----:B------:R-:W-:Y:S06]  /*12a0*/  BRA `(.L_x_48) ;  /* 0x0000000000107947 */ /* 0x000fec0003800000 */
.L_x_47:
[----:B------:R-:W0:Y:S02]  /*12b0*/  MUFU.RCP R0, R9 ;  /* 0x0000000900007308 */ /* 0x000e240000001000 */
[----:B0-----:R-:W-:-:S04]  /*12c0*/  FFMA R2, R9, R0, -1 ;  /* 0xbf80000009027423 */ /* 0x001fc80000000000 */
[----:B------:R-:W-:-:S04]  /*12d0*/  FADD.FTZ R3, -R2, -RZ ;  /* 0x800000ff02037221 */ /* 0x000fc80000010100 */
[----:B------:R-:W-:-:S07]  /*12e0*/  FFMA R0, R0, R3, R0 ;  /* 0x0000000300007223 */ /* 0x000fce0000000000 */
.L_x_48:
[----:B------:R-:W-:Y:S05]  /*12f0*/  BSYNC.RECONVERGENT B0 ;  /* 0x0000000000007941 */ /* 0x000fea0003800200 */
.L_x_46:
[----:B------:R-:W-:Y:S05]  /*1300*/  @P3 EXIT ;  /* 0x000000000000394d */ /* 0x000fea0003800000 */
[----:B------:R-:W0:Y:S01]  /*1310*/  LDCU UR10, c[0x0][0x38c] ;  /* 0x00007180ff0a77ac */ /* 0x000e220008000800 */
[----:B------:R-:W-:Y:S01]  /*1320*/  LOP3.LUT R2, RZ, R7, RZ, 0x33, !PT ;  /* 0x00000007ff027212 */ /* 0x000fe200078e33ff */
[----:B------:R-:W-:Y:S03]  /*1330*/  BSSY.RECONVERGENT B0, `(.L_x_49) ;  /* 0x000001c000007945 */ /* 0x000fe60003800200 */
[----:B0-----:R-:W-:-:S04]  /*1340*/  IADD3 R8, PT, PT, R2, UR10, RZ ;  /* 0x0000000a02087c10 */ /* 0x001fc8000fffe0ff */
[C---:B------:R-:W-:Y:S02]  /*1350*/  LOP3.LUT R2, R8.reuse, 0x60, RZ, 0xc0, !PT ;  /* 0x0000006008027812 */ /* 0x040fe400078ec0ff */
[----:B------:R-:W-:Y:S02]  /*1360*/  ISETP.GE.U32.AND P1, PT, R8, 0x60, PT ;  /* 0x000000600800780c */ /* 0x000fe40003f26070 */
[----:B------:R-:W-:-:S13]  /*1370*/  ISETP.NE.AND P0, PT, R2, 0x60, PT ;  /* 0x000000600200780c */ /* 0x000fda0003f05270 */
[----:B------:R-:W-:Y:S05]  /*1380*/  @!P0 BRA `(.L_x_50) ;  /* 0x0000000000588947 */ /* 0x000fea0003800000 */
[----:B------:R-:W0:Y:S01]  /*1390*/  LDC.64 R2, c[0x0][0x380] ;  /* 0x0000e000ff027b82 */ /* 0x000e220000000a00 */
[----:B------:R-:W-:Y:S01]  /*13a0*/  LEA.HI R8, R8, 0x1, RZ, 0x1b ;  /* 0x0000000108087811 */ /* 0x000fe200078fd8ff */
[----:B------:R-:W-:-:S03]  /*13b0*/  IMAD R13, R6, UR10, R7 ;  /* 0x0000000a060d7c24 */ /* 0x000fc6000f8e0207 */
[C---:B------:R-:W-:Y:S02]  /*13c0*/  SHF.L.U32 R10, R8.reuse, 0x5, RZ ;  /* 0x00000005080a7819 */ /* 0x040fe400000006ff */
[----:B------:R-:W-:Y:S01]  /*13d0*/  LOP3.LUT R8, R8, 0x3, RZ, 0xc0, !PT ;  /* 0x0000000308087812 */ /* 0x000fe200078ec0ff */
[----:B------:R-:W1:Y:S01]  /*13e0*/  LDC.64 R4, c[0x0][0x390] ;  /* 0x0000e400ff047b82 */ /* 0x000e620000000a00 */
[----:B------:R-:W-:Y:S02]  /*13f0*/  LOP3.LUT R7, R7, 0x60, R10, 0xf8, !PT ;  /* 0x0000006007077812 */ /* 0x000fe400078ef80a */
[----:B------:R-:W-:-:S07]  /*1400*/  IADD3 R12, PT, PT, -R8, RZ, RZ ;  /* 0x000000ff080c7210 */ /* 0x000fce0007ffe1ff */
.L_x_51:
[----:B0-----:R-:W-:-:S06]  /*1410*/  IMAD.WIDE R10, R13, 0x4, R2 ;  /* 0x000000040d0a7825 */ /* 0x001fcc00078e0202 */
[----:B--2---:R-:W2:Y:S01]  /*1420*/  LDG.E.CONSTANT R10, desc[UR8][R10.64] ;  /* 0x000000080a0a7981 */ /* 0x004ea2000c1e9900 */
[C---:B-1----:R-:W-:Y:S01]  /*1430*/  IMAD.WIDE R8, R13.reuse, 0x4, R4 ;  /* 0x000000040d087825 */ /* 0x042fe200078e0204 */
[----:B------:R-:W-:Y:S02]  /*1440*/  IADD3 R12, PT, PT, R12, 0x1, RZ ;  /* 0x000000010c0c7810 */ /* 0x000fe40007ffe0ff */
[----:B------:R-:W-:Y:S01]  /*1450*/  IADD3 R13, PT, PT, R13, 0x20, RZ ;  /* 0x000000200d0d7810 */ /* 0x000fe20007ffe0ff */
[----:B--2---:R-:W-:-:S05]  /*1460*/  FMUL R14, R10, 1.4426950216293334961 ;  /* 0x3fb8aa3b0a0e7820 */ /* 0x004fca0000400000 */
[----:B------:R-:W-:-:S13]  /*1470*/  FSETP.GEU.AND P0, PT, R14, -126, PT ;  /* 0xc2fc00000e00780b */ /* 0x000fda0003f0e000 */
[----:B------:R-:W-:-:S04]  /*1480*/  @!P0 FMUL R14, R14, 0.5 ;  /* 0x3f0000000e0e8820 */ /* 0x000fc80000400000 */
[----:B------:R-:W0:Y:S02]  /*1490*/  MUFU.EX2 R15, R14 ;  /* 0x0000000e000f7308 */ /* 0x000e240000000800 */
[----:B0-----:R-:W-:Y:S01]  /*14a0*/  @!P0 FMUL R15, R15, R15 ;  /* 0x0000000f0f0f8220 */ /* 0x001fe20000400000 */
[----:B------:R-:W-:-:S03]  /*14b0*/  ISETP.NE.AND P0, PT, R12, RZ, PT ;  /* 0x000000ff0c00720c */ /* 0x000fc60003f05270 */
[----:B------:R-:W-:-:S05]  /*14c0*/  FMUL R15, R15, R0 ;  /* 0x000000000f0f7220 */ /* 0x000fca0000400000 */
[----:B------:R2:W-:Y:S05]  /*14d0*/  STG.E desc[UR8][R8.64], R15 ;  /* 0x0000000f08007986 */ /* 0x0005ea000c101908 */
[----:B------:R-:W-:Y:S05]  /*14e0*/  @P0 BRA `(.L_x_51) ;  /* 0xfffffffc00c80947 */ /* 0x000fea000383ffff */
.L_x_50:
[----:B------:R-:W-:Y:S05]  /*14f0*/  BSYNC.RECONVERGENT B0 ;  /* 0x0000000000007941 */ /* 0x000fea0003800200 */
.L_x_49:
[----:B------:R-:W-:Y:S05]  /*1500*/  @!P1 EXIT ;  /* 0x000000000000994d */ /* 0x000fea0003800000 */
[----:B------:R-:W0:Y:S01]  /*1510*/  LDCU.64 UR6, c[0x0][0x380] ;  /* 0x00007000ff0677ac */ /* 0x000e220008000a00 */
[----:B------:R-:W-:Y:S01]  /*1520*/  IMAD R5, R6, UR10, R7 ;  /* 0x0000000a06057c24 */ /* 0x000fe2000f8e0207 */
[----:B------:R-:W1:Y:S01]  /*1530*/  LDCU.64 UR4, c[0x0][0x390] ;  /* 0x00007200ff0477ac */ /* 0x000e620008000a00 */
[----:B0-----:R-:W-:Y:S02]  /*1540*/  UIADD3 UR6, UP0, UPT, UR6, 0x100, URZ ;  /* 0x0000010006067890 */ /* 0x001fe4000ff1e0ff */
[----:B-1----:R-:W-:Y:S02]  /*1550*/  UIADD3 UR4, UP1, UPT, UR4, 0x100, URZ ;  /* 0x0000010004047890 */ /* 0x002fe4000ff3e0ff */
[----:B------:R-:W-:Y:S02]  /*1560*/  UIADD3.X UR7, UPT, UPT, URZ, UR7, URZ, UP0, !UPT ;  /* 0x00000007ff077290 */ /* 0x000fe400087fe4ff */
[----:B------:R-:W-:-:S12]  /*1570*/  UIADD3.X UR5, UPT, UPT, URZ, UR5, URZ, UP1, !UPT ;  /* 0x00000005ff057290 */ /* 0x000fd80008ffe4ff */
.L_x_52:
[----:B-1----:R-:W-:Y:S02]  /*1580*/  MOV R2, UR6 ;  /* 0x0000000600027c02 */ /* 0x002fe40008000f00 */
[----:B------:R-:W-:-:S03]  /*1590*/  MOV R3, UR7 ;  /* 0x0000000700037c02 */ /* 0x000fc60008000f00 */
[----:B------:R-:W-:-:S05]  /*15a0*/  IMAD.WIDE R2, R5, 0x4, R2 ;  /* 0x0000000405027825 */ /* 0x000fca00078e0202 */
[----:B------:R-:W3:Y:S04]  /*15b0*/  LDG.E.CONSTANT R4, desc[UR8][R2.64+-0x100] ;  /* 0xffff000802047981 */ /* 0x000ee8000c1e9900 */
[----:B------:R-:W4:Y:S04]  /*15c0*/  LDG.E.CONSTANT R6, desc[UR8][R2.64+-0x80] ;  /* 0xffff800802067981 */ /* 0x000f28000c1e9900 */
[----:B--2---:R-:W2:Y:S04]  /*15d0*/  LDG.E.CONSTANT R8, desc[UR8][R2.64] ;  /* 0x0000000802087981 */ /* 0x004ea8000c1e9900 */
[----:B------:R0:W5:Y:S01]  /*15e0*/  LDG.E.CONSTANT R9, desc[UR8][R2.64+0x80] ;  /* 0x0000800802097981 */ /* 0x000162000c1e9900 */
[----:B------:R-:W-:-:S02]  /*15f0*/  IADD3 R7, PT, PT, R7, 0x80, RZ ;  /* 0x0000008007077810 */ /* 0x000fc40007ffe0ff */
[----:B0-----:R-:W-:Y:S02]  /*1600*/  MOV R2, UR4 ;  /* 0x0000000400027c02 */ /* 0x001fe40008000f00 */
[----:B------:R-:W-:-:S03]  /*1610*/  MOV R3, UR5 ;  /* 0x0000000500037c02 */ /* 0x000fc60008000f00 */
[C---:B------:R-:W-:Y:S01]  /*1620*/  IMAD.WIDE R2, R5.reuse, 0x4, R2 ;  /* 0x0000000405027825 */ /* 0x040fe200078e0202 */
[----:B------:R-:W-:-:S03]  /*1630*/  IADD3 R5, PT, PT, R5, 0x80, RZ ;  /* 0x0000008005057810 */ /* 0x000fc60007ffe0ff */
[----:B---3--:R-:W-:Y:S01]  /*1640*/  FMUL R4, R4, 1.4426950216293334961 ;  /* 0x3fb8aa3b04047820 */ /* 0x008fe20000400000 */
[----:B----4-:R-:W-:-:S04]  /*1650*/  FMUL R6, R6, 1.4426950216293334961 ;  /* 0x3fb8aa3b06067820 */ /* 0x010fc80000400000 */
[----:B------:R-:W-:Y:S01]  /*1660*/  FSETP.GEU.AND P0, PT, R4, -126, PT ;  /* 0xc2fc00000400780b */ /* 0x000fe20003f0e000 */
[----:B--2---:R-:W-:Y:S01]  /*1670*/  FMUL R8, R8, 1.4426950216293334961 ;  /* 0x3fb8aa3b08087820 */ /* 0x004fe20000400000 */
        /* <DEDUP_REMOVED lines=11> */
[----:B0-----:R-:W-:Y:S01]  /*1730*/  @!P0 FMUL R9, R9, R9 ;  /* 0x0000000909098220 */ /* 0x001fe20000400000 */
[----:B------:R-:W-:-:S03]  /*1740*/  ISETP.GE.AND P0, PT, R7, UR10, PT ;  /* 0x0000000a07007c0c */ /* 0x000fc6000bf06270 */
[----:B------:R-:W-:-:S03]  /*1750*/  FMUL R9, R9, R0 ;  /* 0x0000000009097220 */ /* 0x000fc60000400000 */
[----:B------:R-:W0:Y:S01]  /*1760*/  MUFU.EX2 R15, R10 ;  /* 0x0000000a000f7308 */ /* 0x000e220000000800 */
[----:B-1----:R-:W-:Y:S01]  /*1770*/  @!P1 FMUL R11, R11, R11 ;  /* 0x0000000b0b0b9220 */ /* 0x002fe20000400000 */
[----:B------:R1:W-:Y:S03]  /*1780*/  STG.E desc[UR8][R2.64+-0x100], R9 ;  /* 0xffff000902007986 */ /* 0x0003e6000c101908 */
[----:B------:R-:W-:Y:S01]  /*1790*/  FMUL R11, R11, R0 ;  /* 0x000000000b0b7220 */ /* 0x000fe20000400000 */
[----:B--2---:R-:W-:-:S04]  /*17a0*/  @!P2 FMUL R13, R13, R13 ;  /* 0x0000000d0d0da220 */ /* 0x004fc80000400000 */
[----:B------:R1:W-:Y:S01]  /*17b0*/  STG.E desc[UR8][R2.64+-0x80], R11 ;  /* 0xffff800b02007986 */ /* 0x0003e2000c101908 */
[----:B------:R-:W-:Y:S01]  /*17c0*/  FMUL R13, R13, R0 ;  /* 0x000000000d0d7220 */ /* 0x000fe20000400000 */
[----:B0-----:R-:W-:-:S04]  /*17d0*/  @!P3 FMUL R15, R15, R15 ;  /* 0x0000000f0f0fb220 */ /* 0x001fc80000400000 */
[----:B------:R1:W-:Y:S01]  /*17e0*/  STG.E desc[UR8][R2.64], R13 ;  /* 0x0000000d02007986 */ /* 0x0003e2000c101908 */
[----:B------:R-:W-:-:S05]  /*17f0*/  FMUL R15, R15, R0 ;  /* 0x000000000f0f7220 */ /* 0x000fca0000400000 */
[----:B------:R1:W-:Y:S01]  /*1800*/  STG.E desc[UR8][R2.64+0x80], R15 ;  /* 0x0000800f02007986 */ /* 0x0003e2000c101908 */
[----:B------:R-:W-:Y:S05]  /*1810*/  @!P0 BRA `(.L_x_52) ;  /* 0xfffffffc00588947 */ /* 0x000fea000383ffff */
[----:B------:R-:W-:Y:S05]  /*1820*/  EXIT ;  /* 0x000000000000794d */ /* 0x000fea0003800000 */
        .weak           $__internal_1_$__cuda_sm20_rcp_rn_f32_slowpath
        .type           $__internal_1_$__cuda_sm20_rcp_rn_f32_slowpath,@function
        .size           $__internal_1_$__cuda_sm20_rcp_rn_f32_slowpath,(.L_x_59 - $__internal_1_$__cuda_sm20_rcp_rn_f32_slowpath)
$__internal_1_$__cuda_sm20_rcp_rn_f32_slowpath:
[----:B------:R-:W-:Y:S01]  /*1830*/  SHF.L.U32 R0, R9, 0x1, RZ ;  /* 0x0000000109007819 */ /* 0x000fe200000006ff */
[----:B------:R-:W-:Y:S03]  /*1840*/  BSSY.RECONVERGENT B1, `(.L_x_53) ;  /* 0x0000031000017945 */ /* 0x000fe60003800200 */
        /* <DEDUP_REMOVED lines=14> */
.L_x_54:
        /* <DEDUP_REMOVED lines=33> */
.L_x_56:
[----:B------:R0:W1:Y:S02]  /*1b40*/  MUFU.RCP R3, R0 ;  /* 0x0000000000037308 */ /* 0x0000640000001000 */
.L_x_55:
[----:B------:R-:W-:Y:S05]  /*1b50*/  BSYNC.RECONVERGENT B1 ;  /* 0x0000000000017941 */ /* 0x000fea0003800200 */
.L_x_53:
[----:B------:R-:W-:-:S04]  /*1b60*/  MOV R5, 0x0 ;  /* 0x0000000000057802 */ /* 0x000fc80000000f00 */
[----:B01----:R-:W-:Y:S05]  /*1b70*/  RET.REL.NODEC R4 `(_Z21softmax_f32_f32_naiveILi4EEvPKfiiPf) ;  /* 0xffffffe404207950 */ /* 0x003fea0003c3ffff */
.L_x_57:
        /* <DEDUP_REMOVED lines=16> */
.L_x_59:


//--------------------- .nv.shared._Z24softmax_f32_f32_optimizeILi4EEvPKfiiPf --------------------------
	.section	.nv.shared._Z24softmax_f32_f32_optimizeILi4EEvPKfiiPf,"aw",@nobits
	.sectionflags	@""
	.align	16
	.zero		1024


//--------------------- .nv.shared.reserved.0     --------------------------
	.section	.nv.shared.reserved.0,"aw",@nobits
	.weak		__nv_reservedSMEM_offset_0_alias
	.size		__nv_reservedSMEM_offset_0_alias, 0, 64
	.other		__nv_reservedSMEM_offset_0_alias,@"STO_CUDA_RESERVED_SHARED STV_DEFAULT"
__nv_reservedSMEM_offset_0_alias:
	.zero		0
	.zero		64


//--------------------- .nv.shared._Z21softmax_f32_f32_naiveILi4EEvPKfiiPf --------------------------
	.section	.nv.shared._Z21softmax_f32_f32_naiveILi4EEvPKfiiPf,"aw",@nobits
	.sectionflags	@""
	.align	16
	.zero		1024


//--------------------- .nv.constant0._Z24softmax_f32_f32_optimizeILi4EEvPKfiiPf --------------------------
	.section	.nv.constant0._Z24softmax_f32_f32_optimizeILi4EEvPKfiiPf,"a",@progbits
	.sectionflags	@""
	.align	4
.nv.constant0._Z24softmax_f32_f32_optimizeILi4EEvPKfiiPf:
	.zero		920


//--------------------- .nv.constant0._Z21softmax_f32_f32_naiveILi4EEvPKfiiPf --------------------------
	.section	.nv.constant0._Z21softmax_f32_f32_naiveILi4EEvPKfiiPf,"a",@progbits
	.sectionflags	@""
	.align	4
.nv.constant0._Z21softmax_f32_f32_naiveILi4EEvPKfiiPf:
	.zero		920


//--------------------- SYMBOLS --------------------------

	.type		.nv.reservedSmem.offset0,@object
	.size		.nv.reservedSmem.offset0,0x4
	.type		.nv.reservedSmem.cap,@object
	.size		.nv.reservedSmem.cap,0x4
